	.target	sm_100a

	.elftype	@"ET_EXEC"


//--------------------- .note.nv.tkinfo           --------------------------
	.section	.note.nv.tkinfo,"",@"SHT_NOTE"
	.sectionflags	@"SHF_NOTE_NV_TKINFO"
	.tkinfo
        /*0018*/ 	.word	0x00000081
        /*0030*/ 	.string	""
        /*0030*/ 	.string	"ptxas-blackwell"
        /*0030*/ 	.string	"Cuda compilation tools, release 12.9, V12.9.86"
        /*0030*/ 	.string	"Build cuda_12.9.r12.9/compiler.36037853_0"
        /*0030*/ 	.string	"-v  -suppress-debug-info  -lineinfo  -arch sm_100a "



//--------------------- .note.nv.cuver            --------------------------
	.section	.note.nv.cuver,"",@"SHT_NOTE"
	.sectionflags	@"SHF_NOTE_NV_CUVER"
        /*0018*/ 	.short	0x0001
        /*001a*/ 	.short	0x0064
        /*001c*/ 	.short	0x0001
        /*001e*/ 	.short	0x0000
        /*0020*/ 	.short	0x0001
        /*0022*/ 	.short	0x0000


//--------------------- .nv.info                  --------------------------
	.section	.nv.info,"",@"SHT_CUDA_INFO"
	.align	4


	//----- nvinfo : EIATTR_REGCOUNT
	.align		4
        /*0000*/ 	.byte	0x04, 0x2f
        /*0002*/ 	.short	(.L_4 - .L_3)
	.align		4
.L_3:
        /*0004*/ 	.word	index@(gluon_tcgen05)
        /*0008*/ 	.word	0x00000019


	//----- nvinfo : EIATTR_FRAME_SIZE
	.align		4
.L_4:
        /*000c*/ 	.byte	0x04, 0x11
        /*000e*/ 	.short	(.L_6 - .L_5)
	.align		4
.L_5:
        /*0010*/ 	.word	index@($__internal_2_$__cuda_sm10x_tcgen05_guardrail_trap_unallocated_columns_being_dealloced)
        /*0014*/ 	.word	0x00000000


	//----- nvinfo : EIATTR_FRAME_SIZE
	.align		4
.L_6:
        /*0018*/ 	.byte	0x04, 0x11
        /*001a*/ 	.short	(.L_8 - .L_7)
	.align		4
.L_7:
        /*001c*/ 	.word	index@($__internal_1_$__cuda_sm10x_tcgen05_guardrail_trap_phase_invalid_during_alloc)
        /*0020*/ 	.word	0x00000000


	//----- nvinfo : EIATTR_FRAME_SIZE
	.align		4
.L_8:
        /*0024*/ 	.byte	0x04, 0x11
        /*0026*/ 	.short	(.L_10 - .L_9)
	.align		4
.L_9:
        /*0028*/ 	.word	index@($__internal_0_$__cuda_sm10x_tcgen05_guardrail_trap_col_being_dealloced_not_returned_by_alloc)
        /*002c*/ 	.word	0x00000000


	//----- nvinfo : EIATTR_FRAME_SIZE
	.align		4
.L_10:
        /*0030*/ 	.byte	0x04, 0x11
        /*0032*/ 	.short	(.L_12 - .L_11)
	.align		4
.L_11:
        /*0034*/ 	.word	index@(gluon_tcgen05)
        /*0038*/ 	.word	0x00000000


	//----- nvinfo : EIATTR_MIN_STACK_SIZE
	.align		4
.L_12:
        /*003c*/ 	.byte	0x04, 0x12
        /*003e*/ 	.short	(.L_14 - .L_13)
	.align		4
.L_13:
        /*0040*/ 	.word	index@(gluon_tcgen05)
        /*0044*/ 	.word	0x00000000
.L_14:


//--------------------- .nv.info.gluon_tcgen05    --------------------------
	.section	.nv.info.gluon_tcgen05,"",@"SHT_CUDA_INFO"
	.sectionflags	@""
	.align	4


	//----- nvinfo : EIATTR_CUDA_API_VERSION
	.align		4
        /*0000*/ 	.byte	0x04, 0x37
        /*0002*/ 	.short	(.L_16 - .L_15)
.L_15:
        /*0004*/ 	.word	0x00000081


	//----- nvinfo : EIATTR_KPARAM_INFO
	.align		4
.L_16:
        /*0008*/ 	.byte	0x04, 0x17
        /*000a*/ 	.short	(.L_18 - .L_17)
.L_17:
        /*000c*/ 	.word	0x00000000
        /*0010*/ 	.short	0x000a
        /*0012*/ 	.short	0x0048
        /*0014*/ 	.byte	0x00, 0xf4, 0x21, 0x00


	//----- nvinfo : EIATTR_KPARAM_INFO
	.align		4
.L_18:
        /*0018*/ 	.byte	0x04, 0x17
        /*001a*/ 	.short	(.L_20 - .L_19)
.L_19:
        /*001c*/ 	.word	0x00000000
        /*0020*/ 	.short	0x0009
        /*0022*/ 	.short	0x0040
        /*0024*/ 	.byte	0x00, 0xf4, 0x21, 0x00


	//----- nvinfo : EIATTR_KPARAM_INFO
	.align		4
.L_20:
        /*0028*/ 	.byte	0x04, 0x17
        /*002a*/ 	.short	(.L_22 - .L_21)
.L_21:
        /*002c*/ 	.word	0x00000000
        /*0030*/ 	.short	0x0008
        /*0032*/ 	.short	0x0038
        /*0034*/ 	.byte	0x00, 0xf0, 0x21, 0x00


	//----- nvinfo : EIATTR_KPARAM_INFO
	.align		4
.L_22:
        /*0038*/ 	.byte	0x04, 0x17
        /*003a*/ 	.short	(.L_24 - .L_23)
.L_23:
        /*003c*/ 	.word	0x00000000
        /*0040*/ 	.short	0x0007
        /*0042*/ 	.short	0x0030
        /*0044*/ 	.byte	0x00, 0xf0, 0x21, 0x00


	//----- nvinfo : EIATTR_KPARAM_INFO
	.align		4
.L_24:
        /*0048*/ 	.byte	0x04, 0x17
        /*004a*/ 	.short	(.L_26 - .L_25)
.L_25:
        /*004c*/ 	.word	0x00000000
        /*0050*/ 	.short	0x0006
        /*0052*/ 	.short	0x0028
        /*0054*/ 	.byte	0x00, 0xf0, 0x21, 0x00


	//----- nvinfo : EIATTR_KPARAM_INFO
	.align		4
.L_26:
        /*0058*/ 	.byte	0x04, 0x17
        /*005a*/ 	.short	(.L_28 - .L_27)
.L_27:
        /*005c*/ 	.word	0x00000000
        /*0060*/ 	.short	0x0005
        /*0062*/ 	.short	0x0020
        /*0064*/ 	.byte	0x00, 0xf0, 0x11, 0x00


	//----- nvinfo : EIATTR_KPARAM_INFO
	.align		4
.L_28:
        /*0068*/ 	.byte	0x04, 0x17
        /*006a*/ 	.short	(.L_30 - .L_29)
.L_29:
        /*006c*/ 	.word	0x00000000
        /*0070*/ 	.short	0x0004
        /*0072*/ 	.short	0x001c
        /*0074*/ 	.byte	0x00, 0xf0, 0x11, 0x00


	//----- nvinfo : EIATTR_KPARAM_INFO
	.align		4
.L_30:
        /*0078*/ 	.byte	0x04, 0x17
        /*007a*/ 	.short	(.L_32 - .L_31)
.L_31:
        /*007c*/ 	.word	0x00000000
        /*0080*/ 	.short	0x0003
        /*0082*/ 	.short	0x0018
        /*0084*/ 	.byte	0x00, 0xf0, 0x11, 0x00


	//----- nvinfo : EIATTR_KPARAM_INFO
	.align		4
.L_32:
        /*0088*/ 	.byte	0x04, 0x17
        /*008a*/ 	.short	(.L_34 - .L_33)
.L_33:
        /*008c*/ 	.word	0x00000000
        /*0090*/ 	.short	0x0002
        /*0092*/ 	.short	0x0010
        /*0094*/ 	.byte	0x00, 0xf4, 0x21, 0x00


	//----- nvinfo : EIATTR_KPARAM_INFO
	.align		4
.L_34:
        /*0098*/ 	.byte	0x04, 0x17
        /*009a*/ 	.short	(.L_36 - .L_35)
.L_35:
        /*009c*/ 	.word	0x00000000
        /*00a0*/ 	.short	0x0001
        /*00a2*/ 	.short	0x0008
        /*00a4*/ 	.byte	0x00, 0xf4, 0x21, 0x00


	//----- nvinfo : EIATTR_KPARAM_INFO
	.align		4
.L_36:
        /*00a8*/ 	.byte	0x04, 0x17
        /*00aa*/ 	.short	(.L_38 - .L_37)
.L_37:
        /*00ac*/ 	.word	0x00000000
        /*00b0*/ 	.short	0x0000
        /*00b2*/ 	.short	0x0000
        /*00b4*/ 	.byte	0x00, 0xf4, 0x21, 0x00


	//----- nvinfo : EIATTR_AT_ENTRY_FRAGMENTS
	.align		4
.L_38:
        /*00b8*/ 	.byte	0x04, 0x4f
        /*00ba*/ 	.short	(.L_40 - .L_39)


	//   ....[0]....
.L_39:
        /*00bc*/ 	.word	0x00000004


	//----- nvinfo : EIATTR_RESERVED_SMEM_USED
	.align		4
.L_40:
        /*00c0*/ 	.byte	0x01, 0x41
	.zero		2


	//----- nvinfo : EIATTR_SPARSE_MMA_MASK
	.align		4
        /*00c4*/ 	.byte	0x03, 0x50
        /*00c6*/ 	.short	0x0000


	//----- nvinfo : EIATTR_TCGEN05_1CTA_USED
	.align		4
        /*00c8*/ 	.byte	0x01, 0x51
	.zero		2


	//----- nvinfo : EIATTR_MAXREG_COUNT
	.align		4
        /*00cc*/ 	.byte	0x03, 0x1b
        /*00ce*/ 	.short	0x00ff


	//----- nvinfo : EIATTR_NUM_BARRIERS
	.align		4
        /*00d0*/ 	.byte	0x02, 0x4c
        /*00d2*/ 	.byte	0x01
	.zero		1


	//----- nvinfo : EIATTR_INT_WARP_WIDE_INSTR_OFFSETS
	.align		4
        /*00d4*/ 	.byte	0x04, 0x31
        /*00d6*/ 	.short	(.L_42 - .L_41)


	//   ....[0]....
.L_41:
        /*00d8*/ 	.word	0x00001750


	//   ....[1]....
        /*00dc*/ 	.word	0x00001770


	//   ....[2]....
        /*00e0*/ 	.word	0x000017f0


	//   ....[3]....
        /*00e4*/ 	.word	0x00001bb0


	//   ....[4]....
        /*00e8*/ 	.word	0x00001bc0


	//   ....[5]....
        /*00ec*/ 	.word	0x00001bd0


	//   ....[6]....
        /*00f0*/ 	.word	0x00001be0


	//   ....[7]....
        /*00f4*/ 	.word	0x00001f00


	//   ....[8]....
        /*00f8*/ 	.word	0x00001f10


	//   ....[9]....
        /*00fc*/ 	.word	0x00002080


	//   ....[10]....
        /*0100*/ 	.word	0x000020d0


	//   ....[11]....
        /*0104*/ 	.word	0x000020e0


	//   ....[12]....
        /*0108*/ 	.word	0x00002110


	//   ....[13]....
        /*010c*/ 	.word	0x00002400


	//   ....[14]....
        /*0110*/ 	.word	0x00002410


	//   ....[15]....
        /*0114*/ 	.word	0x000027f0


	//   ....[16]....
        /*0118*/ 	.word	0x00002800


	//   ....[17]....
        /*011c*/ 	.word	0x00002ac0


	//   ....[18]....
        /*0120*/ 	.word	0x00002b10


	//----- nvinfo : EIATTR_COOP_GROUP_MASK_REGIDS
	.align		4
.L_42:
        /*0124*/ 	.byte	0x04, 0x29
        /*0126*/ 	.short	(.L_44 - .L_43)


	//   ....[0]....
.L_43:
        /*0128*/ 	.word	0xffffffff


	//   ....[1]....
        /*012c*/ 	.word	0xffffffff


	//   ....[2]....
        /*0130*/ 	.word	0xffffffff


	//   ....[3]....
        /*0134*/ 	.word	0xffffffff


	//   ....[4]....
        /*0138*/ 	.word	0xffffffff


	//   ....[5]....
        /*013c*/ 	.word	0xffffffff


	//   ....[6]....
        /*0140*/ 	.word	0xffffffff


	//   ....[7]....
        /*0144*/ 	.word	0xffffffff


	//   ....[8]....
        /*0148*/ 	.word	0xffffffff


	//   ....[9]....
        /*014c*/ 	.word	0xffffffff


	//----- nvinfo : EIATTR_COOP_GROUP_INSTR_OFFSETS
	.align		4
.L_44:
        /*0150*/ 	.byte	0x04, 0x28
        /*0152*/ 	.short	(.L_46 - .L_45)


	//   ....[0]....
.L_45:
        /*0154*/ 	.word	0x00000050


	//   ....[1]....
        /*0158*/ 	.word	0x00000310


	//   ....[2]....
        /*015c*/ 	.word	0x00000500


	//   ....[3]....
        /*0160*/ 	.word	0x000009a0


	//   ....[4]....
        /*0164*/ 	.word	0x00000ae0


	//   ....[5]....
        /*0168*/ 	.word	0x00000fe0


	//   ....[6]....
        /*016c*/ 	.word	0x00001120


	//   ....[7]....
        /*0170*/ 	.word	0x00001610


	//   ....[8]....
        /*0174*/ 	.word	0x00002950


	//   ....[9]....
        /*0178*/ 	.word	0x00002bc0


	//----- nvinfo : EIATTR_VRC_CTA_INIT_COUNT
	.align		4
.L_46:
        /*017c*/ 	.byte	0x02, 0x4a
        /*017e*/ 	.byte	0x80
	.zero		1


	//----- nvinfo : EIATTR_MBARRIER_INSTR_OFFSETS
	.align		4
        /*0180*/ 	.byte	0x04, 0x39
        /*0182*/ 	.short	(.L_48 - .L_47)


	//   ....[0]....
.L_47:
        /*0184*/ 	.word	0x00001810
        /*0188*/ 	.word	0x000000ff
        /*018c*/ 	.word	0x00010000
        /*0190*/ 	.short	0x0100
        /*0192*/ 	.byte	0x08
	.zero		1


	//   ....[1]....
        /*0194*/ 	.word	0x00001820
        /*0198*/ 	.word	0x000000ff
        /*019c*/ 	.word	0x00010020
        /*01a0*/ 	.short	0x0100
        /*01a2*/ 	.byte	0x08
	.zero		1


	//   ....[2]....
        /*01a4*/ 	.word	0x000018d0
        /*01a8*/ 	.word	0x000000ff
        /*01ac*/ 	.word	0x00010008
        /*01b0*/ 	.short	0x0100
        /*01b2*/ 	.byte	0x08
	.zero		1


	//   ....[3]....
        /*01b4*/ 	.word	0x000018e0
        /*01b8*/ 	.word	0x000000ff
        /*01bc*/ 	.word	0x00010028
        /*01c0*/ 	.short	0x0100
        /*01c2*/ 	.byte	0x08
	.zero		1


	//   ....[4]....
        /*01c4*/ 	.word	0x000019c0
        /*01c8*/ 	.word	0x000000ff
        /*01cc*/ 	.word	0x00010010
        /*01d0*/ 	.short	0x0100
        /*01d2*/ 	.byte	0x08
	.zero		1


	//   ....[5]....
        /*01d4*/ 	.word	0x000019d0
        /*01d8*/ 	.word	0x000000ff
        /*01dc*/ 	.word	0x00010030
        /*01e0*/ 	.short	0x0100
        /*01e2*/ 	.byte	0x08
	.zero		1


	//   ....[6]....
        /*01e4*/ 	.word	0x00001ae0
        /*01e8*/ 	.word	0x000000ff
        /*01ec*/ 	.word	0x00010018
        /*01f0*/ 	.short	0x0100
        /*01f2*/ 	.byte	0x08
	.zero		1


	//   ....[7]....
        /*01f4*/ 	.word	0x00001af0
        /*01f8*/ 	.word	0x000000ff
        /*01fc*/ 	.word	0x00010038
        /*0200*/ 	.short	0x0100
        /*0202*/ 	.byte	0x08
	.zero		1


	//   ....[8]....
        /*0204*/ 	.word	0x00001cc0
        /*0208*/ 	.word	0x000000ff
        /*020c*/ 	.word	0x00010000
        /*0210*/ 	.short	0x010a
        /*0212*/ 	.byte	0x08
	.zero		1


	//   ....[9]....
        /*0214*/ 	.word	0x00001f60
        /*0218*/ 	.word	0x000000ff
        /*021c*/ 	.word	0x00010020
        /*0220*/ 	.short	0x010a
        /*0222*/ 	.byte	0x08
	.zero		1


	//   ....[10]....
        /*0224*/ 	.word	0x00002180
        /*0228*/ 	.word	0x000000ff
        /*022c*/ 	.word	0x00010000
        /*0230*/ 	.short	0x010a
        /*0232*/ 	.byte	0x1c
	.zero		1


	//   ....[11]....
        /*0234*/ 	.word	0x00002450
        /*0238*/ 	.word	0x000000ff
        /*023c*/ 	.word	0x00010020
        /*0240*/ 	.short	0x010a
        /*0242*/ 	.byte	0x1c
	.zero		1


	//   ....[12]....
        /*0244*/ 	.word	0x00002520
        /*0248*/ 	.word	0x000000ff
        /*024c*/ 	.word	0x00010000
        /*0250*/ 	.short	0x0108
        /*0252*/ 	.byte	0x08
	.zero		1


	//   ....[13]....
        /*0254*/ 	.word	0x00002530
        /*0258*/ 	.word	0x000000ff
        /*025c*/ 	.word	0x00010020
        /*0260*/ 	.short	0x0108
        /*0262*/ 	.byte	0x08
	.zero		1


	//   ....[14]....
        /*0264*/ 	.word	0x00002580
        /*0268*/ 	.word	0x000000ff
        /*026c*/ 	.word	0x00010008
        /*0270*/ 	.short	0x0108
        /*0272*/ 	.byte	0x08
	.zero		1


	//   ....[15]....
        /*0274*/ 	.word	0x00002590
        /*0278*/ 	.word	0x000000ff
        /*027c*/ 	.word	0x00010028
        /*0280*/ 	.short	0x0108
        /*0282*/ 	.byte	0x08
	.zero		1


	//   ....[16]....
        /*0284*/ 	.word	0x000025e0
        /*0288*/ 	.word	0x000000ff
        /*028c*/ 	.word	0x00010010
        /*0290*/ 	.short	0x0108
        /*0292*/ 	.byte	0x08
	.zero		1


	//   ....[17]....
        /*0294*/ 	.word	0x000025f0
        /*0298*/ 	.word	0x000000ff
        /*029c*/ 	.word	0x00010030
        /*02a0*/ 	.short	0x0108
        /*02a2*/ 	.byte	0x08
	.zero		1


	//   ....[18]....
        /*02a4*/ 	.word	0x00002640
        /*02a8*/ 	.word	0x000000ff
        /*02ac*/ 	.word	0x00010018
        /*02b0*/ 	.short	0x0108
        /*02b2*/ 	.byte	0x08
	.zero		1


	//   ....[19]....
        /*02b4*/ 	.word	0x00002650
        /*02b8*/ 	.word	0x000000ff
        /*02bc*/ 	.word	0x00010038
        /*02c0*/ 	.short	0x0108
        /*02c2*/ 	.byte	0x08
	.zero		1


	//   ....[20]....
        /*02c4*/ 	.word	0x00002be0
        /*02c8*/ 	.word	0x000000ff
        /*02cc*/ 	.word	0x00010000
        /*02d0*/ 	.short	0x010a
        /*02d2*/ 	.byte	0x08
	.zero		1


	//   ....[21]....
        /*02d4*/ 	.word	0x00002c10
        /*02d8*/ 	.word	0x000000ff
        /*02dc*/ 	.word	0x00010020
        /*02e0*/ 	.short	0x010a
        /*02e2*/ 	.byte	0x08
	.zero		1


	//   ....[22]....
        /*02e4*/ 	.word	0x00002c40
        /*02e8*/ 	.word	0x000000ff
        /*02ec*/ 	.word	0x00010000
        /*02f0*/ 	.short	0x010a
        /*02f2*/ 	.byte	0x1c
	.zero		1


	//   ....[23]....
        /*02f4*/ 	.word	0x00002c70
        /*02f8*/ 	.word	0x000000ff
        /*02fc*/ 	.word	0x00010020
        /*0300*/ 	.short	0x010a
        /*0302*/ 	.byte	0x1c
	.zero		1


	//----- nvinfo : EIATTR_NUM_MBARRIERS
	.align		4
.L_48:
        /*0304*/ 	.byte	0x03, 0x38
        /*0306*/ 	.short	0x0008


	//----- nvinfo : EIATTR_EXIT_INSTR_OFFSETS
	.align		4
        /*0308*/ 	.byte	0x04, 0x1c
        /*030a*/ 	.short	(.L_50 - .L_49)


	//   ....[0]....
.L_49:
        /*030c*/ 	.word	0x00002bd0


	//----- nvinfo : EIATTR_REQNTID
	.align		4
.L_50:
        /*0310*/ 	.byte	0x04, 0x10
        /*0312*/ 	.short	(.L_52 - .L_51)
.L_51:
        /*0314*/ 	.word	0x00000100
        /*0318*/ 	.word	0x00000001
        /*031c*/ 	.word	0x00000001


	//----- nvinfo : EIATTR_CRS_STACK_SIZE
	.align		4
.L_52:
        /*0320*/ 	.byte	0x04, 0x1e
        /*0322*/ 	.short	(.L_54 - .L_53)
.L_53:
        /*0324*/ 	.word	0x00000000


	//----- nvinfo : EIATTR_CBANK_PARAM_SIZE
	.align		4
.L_54:
        /*0328*/ 	.byte	0x03, 0x19
        /*032a*/ 	.short	0x0050


	//----- nvinfo : EIATTR_PARAM_CBANK
	.align		4
        /*032c*/ 	.byte	0x04, 0x0a
        /*032e*/ 	.short	(.L_56 - .L_55)
	.align		4
.L_55:
        /*0330*/ 	.word	index@(.nv.constant0.gluon_tcgen05)
        /*0334*/ 	.short	0x0380
        /*0336*/ 	.short	0x0050


	//----- nvinfo : EIATTR_SW_WAR
	.align		4
.L_56:
        /*0338*/ 	.byte	0x04, 0x36
        /*033a*/ 	.short	(.L_58 - .L_57)
.L_57:
        /*033c*/ 	.word	0x00000008
.L_58:


//--------------------- .nv.compat                --------------------------
	.section	.nv.compat,"",@"SHT_CUDA_COMPAT_INFO"
	.align	4
        /*0000*/ 	.byte	0x02, 0x02, 0x02, 0x00, 0x02, 0x05, 0x05, 0x00, 0x02, 0x03, 0x03, 0x00, 0x02, 0x06, 0x01, 0x00


//--------------------- .nv.callgraph             --------------------------
	.section	.nv.callgraph,"",@"SHT_CUDA_CALLGRAPH"
	.align	4
	.sectionentsize	8
	.align		4
        /*0000*/ 	.word	0x00000000
	.align		4
        /*0004*/ 	.word	0xffffffff
	.align		4
        /*0008*/ 	.word	0x00000000
	.align		4
        /*000c*/ 	.word	0xfffffffe
	.align		4
        /*0010*/ 	.word	0x00000000
	.align		4
        /*0014*/ 	.word	0xfffffffd
	.align		4
        /*0018*/ 	.word	0x00000000
	.align		4
        /*001c*/ 	.word	0xfffffffc


//--------------------- .text.gluon_tcgen05       --------------------------
	.section	.text.gluon_tcgen05,"ax",@progbits
	.align	128
        .global         gluon_tcgen05
        .type           gluon_tcgen05,@function
        .size           gluon_tcgen05,(.L_x_85 - gluon_tcgen05)
        .other          gluon_tcgen05,@"STO_CUDA_ENTRY STV_DEFAULT"
gluon_tcgen05:
.text.gluon_tcgen05:
[----:B------:R-:W1:Y:S01]  /*0000*/  LDC R1, c[0x0][0x37c] ;  /* 0x0000df00ff017b82 */ /* 0x000e620000000800 */
[----:B------:R-:W2:Y:S02]  /*0010*/  S2R R0, SR_TID.X ;  /* 0x0000000000007919 */ /* 0x000ea40000002100 */
[----:B--2---:R-:W-:-:S13]  /*0020*/  ISETP.GE.U32.AND P2, PT, R0, 0x20, PT ;  /* 0x000000200000780c */ /* 0x004fda0003f46070 */
[----:B------:R-:W-:Y:S05]  /*0030*/  @P2 BRA `(.L_x_0) ;  /* 0x0000000000b82947 */ /* 0x000fea0003800000 */
[----:B------:R-:W2:Y:S01]  /*0040*/  S2UR UR6, SR_CgaCtaId ;  /* 0x00000000000679c3 */ /* 0x000ea20000008800 */
[----:B------:R-:W-:Y:S01]  /*0050*/  NOP ;  /* 0x0000000000007918 */ /* 0x000fe20000000000 */
[----:B------:R-:W-:Y:S02]  /*0060*/  UMOV UR4, 0x40 ;  /* 0x0000004000047882 */ /* 0x000fe40000000000 */
[----:B--2---:R-:W-:-:S09]  /*0070*/  ULEA UR4, UR6, UR4, 0x18 ;  /* 0x0000000406047291 */ /* 0x004fd2000f8ec0ff */
[----:B------:R-:W2:Y:S01]  /*0080*/  LDS.U8 R2, [UR4] ;  /* 0x00000004ff027984 */ /* 0x000ea20008000000 */
[----:B------:R-:W-:Y:S02]  /*0090*/  UMOV UR4, 0x400 ;  /* 0x0000040000047882 */ /* 0x000fe40000000000 */
[----:B------:R-:W-:Y:S01]  /*00a0*/  ULEA UR4, UR6, UR4, 0x18 ;  /* 0x0000000406047291 */ /* 0x000fe2000f8ec0ff */
[----:B--2---:R-:W-:-:S13]  /*00b0*/  ISETP.NE.AND P0, PT, R2, RZ, PT ;  /* 0x000000ff0200720c */ /* 0x004fda0003f05270 */
[----:B------:R-:W-:Y:S05]  /*00c0*/  @P0 BRA `(.L_x_1) ;  /* 0x00000000007c0947 */ /* 0x000fea0003800000 */
[----:B------:R-:W-:-:S13]  /*00d0*/  ELECT P0, URZ, PT ;  /* 0x0000000000ff782f */ /* 0x000fda0003800000 */
[----:B------:R-:W-:Y:S05]  /*00e0*/  @!P0 BRA `(.L_x_2) ;  /* 0x0000000000848947 */ /* 0x000fea0003800000 */
[----:B------:R-:W-:Y:S01]  /*00f0*/  UMOV UR5, 0x2 ;  /* 0x0000000200057882 */ /* 0x000fe20000000000 */
[----:B------:R-:W-:Y:S02]  /*0100*/  IMAD.MOV.U32 R5, RZ, RZ, 0x1 ;  /* 0x00000001ff057424 */ /* 0x000fe400078e00ff */
[----:B------:R-:W-:Y:S02]  /*0110*/  IMAD.MOV.U32 R3, RZ, RZ, 0x3 ;  /* 0x00000003ff037424 */ /* 0x000fe400078e00ff */
[----:B------:R-:W-:Y:S04]  /*0120*/  DEPBAR.LE SB2, 0x36 ;  /* 0x0000ad800000791a */ /* 0x000fe80000000000 */
[----:B------:R-:W2:Y:S02]  /*0130*/  UTCATOMSWS.FIND_AND_SET.ALIGN UP0, UR5, UR5 ;  /* 0x00000005000575e3 */ /* 0x000ea40008000800 */
[----:B--2---:R-:W-:-:S04]  /*0140*/  PLOP3.LUT P0, PT, PT, PT, UP0, 0x80, 0x8 ;  /* 0x000000000008781c */ /* 0x004fc80003f0f008 */
[----:B------:R-:W-:-:S04]  /*0150*/  SEL R2, RZ, 0xffffffff, !P0 ;  /* 0xffffffffff027807 */ /* 0x000fc80004000000 */
[----:B------:R-:W-:Y:S01]  /*0160*/  ISETP.NE.AND P0, PT, R2, RZ, PT ;  /* 0x000000ff0200720c */ /* 0x000fe20003f05270 */
[----:B------:R-:W-:-:S12]  /*0170*/  IMAD.U32 R2, RZ, RZ, UR5 ;  /* 0x00000005ff027e24 */ /* 0x000fd8000f8e00ff */
[----:B------:R-:W-:Y:S05]  /*0180*/  @P0 BRA `(.L_x_3) ;  /* 0x0000000000240947 */ /* 0x000fea0003800000 */
.L_x_4:
[----:B------:R-:W-:Y:S05]  /*0190*/  NANOSLEEP 0x64 ;  /* 0x000000640000795d */ /* 0x000fea0003800000 */
[----:B------:R-:W-:-:S05]  /*01a0*/  UMOV UR5, 0x2 ;  /* 0x0000000200057882 */ /* 0x000fca0000000000 */
[----:B------:R-:W-:Y:S04]  /*01b0*/  DEPBAR.LE SB2, 0x36 ;  /* 0x0000ad800000791a */ /* 0x000fe80000000000 */
[----:B------:R-:W2:Y:S02]  /*01c0*/  UTCATOMSWS.FIND_AND_SET.ALIGN UP0, UR5, UR5 ;  /* 0x00000005000575e3 */ /* 0x000ea40008000800 */
[----:B--2---:R-:W-:-:S04]  /*01d0*/  PLOP3.LUT P0, PT, PT, PT, UP0, 0x80, 0x8 ;  /* 0x000000000008781c */ /* 0x004fc80003f0f008 */
[----:B------:R-:W-:-:S04]  /*01e0*/  SEL R2, RZ, 0xffffffff, !P0 ;  /* 0xffffffffff027807 */ /* 0x000fc80004000000 */
[----:B------:R-:W-:Y:S01]  /*01f0*/  ISETP.NE.AND P0, PT, R2, RZ, PT ;  /* 0x000000ff0200720c */ /* 0x000fe20003f05270 */
[----:B------:R-:W-:-:S12]  /*0200*/  IMAD.U32 R2, RZ, RZ, UR5 ;  /* 0x00000005ff027e24 */ /* 0x000fd8000f8e00ff */
[----:B------:R-:W-:Y:S05]  /*0210*/  @!P0 BRA `(.L_x_4) ;  /* 0xfffffffc00dc8947 */ /* 0x000fea000383ffff */
.L_x_3:
[C---:B------:R-:W-:Y:S01]  /*0220*/  VIADD R4, R2.reuse, 0x10 ;  /* 0x0000001002047836 */ /* 0x040fe20000000000 */
[----:B------:R-:W-:Y:S01]  /*0230*/  UMOV UR5, 0x50 ;  /* 0x0000005000057882 */ /* 0x000fe20000000000 */
[----:B------:R-:W-:Y:S01]  /*0240*/  SHF.L.U32 R3, R3, R2, RZ ;  /* 0x0000000203037219 */ /* 0x000fe200000006ff */
[----:B------:R-:W-:Y:S01]  /*0250*/  ULEA UR5, UR6, UR5, 0x18 ;  /* 0x0000000506057291 */ /* 0x000fe2000f8ec0ff */
[----:B------:R-:W-:Y:S01]  /*0260*/  IMAD.SHL.U32 R2, R2, 0x20, RZ ;  /* 0x0000002002027824 */ /* 0x000fe200078e00ff */
[----:B------:R-:W-:-:S04]  /*0270*/  SHF.L.U32 R4, R5, R4, RZ ;  /* 0x0000000405047219 */ /* 0x000fc800000006ff */
[----:B------:R-:W-:-:S05]  /*0280*/  LOP3.LUT R3, R4, R3, RZ, 0xfc, !PT ;  /* 0x0000000304037212 */ /* 0x000fca00078efcff */
[----:B------:R2:W-:Y:S04]  /*0290*/  ATOMS.OR RZ, [UR5], R3 ;  /* 0x00000003ffff798c */ /* 0x0005e8000b000005 */
[----:B------:R2:W-:Y:S01]  /*02a0*/  STS [UR4], R2 ;  /* 0x00000002ff007988 */ /* 0x0005e20008000804 */
[----:B------:R-:W-:Y:S05]  /*02b0*/  BRA `(.L_x_2) ;  /* 0x0000000000107947 */ /* 0x000fea0003800000 */
.L_x_1:
[----:B------:R-:W-:Y:S01]  /*02c0*/  IMAD.MOV.U32 R3, RZ, RZ, -0x1 ;  /* 0xffffffffff037424 */ /* 0x000fe200078e00ff */
[----:B------:R-:W-:-:S04]  /*02d0*/  MOV R2, 0x300 ;  /* 0x0000030000027802 */ /* 0x000fc80000000f00 */
[----:B------:R2:W-:Y:S03]  /*02e0*/  STS [UR4], R3 ;  /* 0x00000003ff007988 */ /* 0x0005e60008000804 */
[----:B-12---:R-:W-:Y:S05]  /*02f0*/  CALL.REL.NOINC `($__internal_1_$__cuda_sm10x_tcgen05_guardrail_trap_phase_invalid_during_alloc) ;  /* 0x0000002800747944 */ /* 0x006fea0003c00000 */
.L_x_2:
[----:B------:R-:W-:Y:S05]  /*0300*/  WARPSYNC.ALL ;  /* 0x0000000000007948 */ /* 0x000fea0003800000 */
[----:B------:R-:W-:Y:S01]  /*0310*/  NOP ;  /* 0x0000000000007918 */ /* 0x000fe20000000000 */
.L_x_0:
[----:B------:R-:W3:Y:S08]  /*0320*/  S2UR UR4, SR_CgaCtaId ;  /* 0x00000000000479c3 */ /* 0x000ef00000008800 */
[----:B------:R-:W-:Y:S01]  /*0330*/  BAR.SYNC.DEFER_BLOCKING 0x0 ;  /* 0x0000000000007b1d */ /* 0x000fe20000010000 */
[----:B------:R-:W-:-:S05]  /*0340*/  LOP3.LUT R20, R0, 0xff, RZ, 0xc0, !PT ;  /* 0x000000ff00147812 */ /* 0x000fca00078ec0ff */
[----:B------:R-:W-:Y:S02]  /*0350*/  UMOV UR8, 0x400 ;  /* 0x0000040000087882 */ /* 0x000fe40000000000 */
[----:B--2---:R-:W2:Y:S08]  /*0360*/  LDC R3, c[0x0][0x398] ;  /* 0x0000e600ff037b82 */ /* 0x004eb00000000800 */
[----:B------:R-:W4:Y:S01]  /*0370*/  LDC R6, c[0x0][0x3a0] ;  /* 0x0000e800ff067b82 */ /* 0x000f220000000800 */
[----:B---3--:R-:W-:-:S07]  /*0380*/  ULEA UR8, UR4, UR8, 0x18 ;  /* 0x0000000804087291 */ /* 0x008fce000f8ec0ff */
[----:B------:R-:W3:Y:S02]  /*0390*/  S2UR UR9, SR_CTAID.Y ;  /* 0x00000000000979c3 */ /* 0x000ee40000002600 */
[----:B------:R-:W5:Y:S06]  /*03a0*/  LDS R4, [UR8] ;  /* 0x00000008ff047984 */ /* 0x000f6c0008000800 */
[----:B------:R-:W-:Y:S06]  /*03b0*/  BAR.SYNC.DEFER_BLOCKING 0x0 ;  /* 0x0000000000007b1d */ /* 0x000fec0000010000 */
[----:B------:R-:W-:Y:S05]  /*03c0*/  @P2 BRA `(.L_x_5) ;  /* 0x0000000000182947 */ /* 0x000fea0003800000 */
[----:B------:R-:W-:Y:S01]  /*03d0*/  ELECT P0, URZ, PT ;  /* 0x0000000000ff782f */ /* 0x000fe20003800000 */
[----:B------:R-:W-:Y:S01]  /*03e0*/  IMAD.MOV.U32 R2, RZ, RZ, 0x1 ;  /* 0x00000001ff027424 */ /* 0x000fe200078e00ff */
[----:B------:R-:W-:Y:S01]  /*03f0*/  UMOV UR5, 0x40 ;  /* 0x0000004000057882 */ /* 0x000fe20000000000 */
[----:B------:R-:W-:Y:S01]  /*0400*/  UVIRTCOUNT.DEALLOC.SMPOOL 0x80 ;  /* 0x000000800000784c */ /* 0x000fe20000000000 */
[----:B------:R-:W-:-:S09]  /*0410*/  ULEA UR5, UR4, UR5, 0x18 ;  /* 0x0000000504057291 */ /* 0x000fd2000f8ec0ff */
[----:B------:R5:W-:Y:S03]  /*0420*/  @P0 STS.U8 [UR5], R2 ;  /* 0x00000002ff000988 */ /* 0x000be60008000005 */
.L_x_5:
[----:B------:R-:W5:Y:S01]  /*0430*/  S2UR UR4, SR_CTAID.Z ;  /* 0x00000000000479c3 */ /* 0x000f620000002700 */
[----:B------:R-:W4:Y:S01]  /*0440*/  LDCU UR5, c[0x0][0x370] ;  /* 0x00006e00ff0577ac */ /* 0x000f220008000800 */
[C---:B------:R-:W-:Y:S01]  /*0450*/  ISETP.GE.U32.AND P0, PT, R20.reuse, 0x20, PT ;  /* 0x000000201400780c */ /* 0x040fe20003f06070 */
[----:B--2--5:R-:W-:Y:S01]  /*0460*/  VIADD R2, R3, 0xffffffff ;  /* 0xffffffff03027836 */ /* 0x024fe20000000000 */
[C---:B------:R-:W-:Y:S01]  /*0470*/  ISETP.NE.U32.AND P3, PT, R20.reuse, RZ, PT ;  /* 0x000000ff1400720c */ /* 0x040fe20003f65070 */
[----:B------:R-:W2:Y:S01]  /*0480*/  LDCU UR6, c[0x0][0x374] ;  /* 0x00006e80ff0677ac */ /* 0x000ea20008000800 */
[----:B------:R-:W-:Y:S01]  /*0490*/  LEA R7, R20, UR8, 0x2 ;  /* 0x0000000814077c11 */ /* 0x000fe2000f8e10ff */
[----:B----4-:R-:W-:Y:S01]  /*04a0*/  VIADD R11, R6, 0xffffffff ;  /* 0xffffffff060b7836 */ /* 0x010fe20000000000 */
[----:B------:R-:W4:Y:S01]  /*04b0*/  S2UR UR7, SR_CTAID.X ;  /* 0x00000000000779c3 */ /* 0x000f220000002500 */
[----:B------:R-:W5:Y:S01]  /*04c0*/  LDCU.64 UR20, c[0x0][0x3c0] ;  /* 0x00007800ff1477ac */ /* 0x000f620008000a00 */
[----:B------:R-:W-:Y:S01]  /*04d0*/  R2UR UR23, R4 ;  /* 0x00000000041772ca */ /* 0x000fe200000e0000 */
[----:B------:R-:W-:Y:S04]  /*04e0*/  BSSY.RECONVERGENT B0, `(.L_x_6) ;  /* 0x0000011000007945 */ /* 0x000fe80003800200 */
[----:B------:R3:W-:Y:S01]  /*04f0*/  @!P0 STS [R7], RZ ;  /* 0x000000ff07008388 */ /* 0x0007e20000000800 */
[----:B------:R-:W-:-:S03]  /*0500*/  NOP ;  /* 0x0000000000007918 */ /* 0x000fc60000000000 */
[----:B------:R3:W-:Y:S02]  /*0510*/  @!P3 STS [UR8+0x24], R2 ;  /* 0x00002402ff00b988 */ /* 0x0007e40008000808 */
[----:B--23--:R-:W-:Y:S02]  /*0520*/  UIMAD UR4, UR4, UR6, UR9 ;  /* 0x00000006040472a4 */ /* 0x00cfe4000f8e0209 */
[----:B------:R2:W-:Y:S02]  /*0530*/  @!P3 STS [UR8+0x20], R11 ;  /* 0x0000200bff00b988 */ /* 0x0005e40008000808 */
[----:B----4-:R-:W-:-:S04]  /*0540*/  UIMAD UR4, UR4, UR5, UR7 ;  /* 0x00000005040472a4 */ /* 0x010fc8000f8e0207 */
[----:B------:R-:W-:-:S04]  /*0550*/  UIMAD UR4, UR4, 0x180, URZ ;  /* 0x00000180040478a4 */ /* 0x000fc8000f8e02ff */
[----:B-----5:R-:W-:-:S04]  /*0560*/  UIADD3 UR24, UP0, UPT, UR4, UR20, URZ ;  /* 0x0000001404187290 */ /* 0x020fc8000ff1e0ff */
[----:B------:R-:W-:Y:S01]  /*0570*/  ULEA.HI.X.SX32 UR25, UR4, UR21, 0x1, UP0 ;  /* 0x0000001504197291 */ /* 0x000fe200080f0eff */
[----:B--2---:R-:W-:Y:S11]  /*0580*/  @P3 BRA `(.L_x_7) ;  /* 0x0000000000183947 */ /* 0x004ff60003800000 */
[----:B------:R-:W2:Y:S01]  /*0590*/  LDS R3, [UR8+0x8] ;  /* 0x00000808ff037984 */ /* 0x000ea20008000800 */
[----:B------:R-:W3:Y:S01]  /*05a0*/  LDC.64 R8, c[0x0][0x380] ;  /* 0x0000e000ff087b82 */ /* 0x000ee20000000a00 */
[----:B------:R-:W-:Y:S02]  /*05b0*/  IMAD.MOV.U32 R4, RZ, RZ, 0x70 ;  /* 0x00000070ff047424 */ /* 0x000fe400078e00ff */
[----:B---3--:R3:W-:Y:S03]  /*05c0*/  STS.64 [UR8], R8 ;  /* 0x00000008ff007988 */ /* 0x0087e60008000a08 */
[----:B--2---:R-:W-:-:S05]  /*05d0*/  LOP3.LUT R3, R3, 0x10, R4, 0xd8, !PT ;  /* 0x0000001003037812 */ /* 0x004fca00078ed804 */
[----:B------:R3:W-:Y:S02]  /*05e0*/  STS [UR8+0x8], R3 ;  /* 0x00000803ff007988 */ /* 0x0007e40008000808 */
.L_x_7:
[----:B------:R-:W-:Y:S05]  /*05f0*/  BSYNC.RECONVERGENT B0 ;  /* 0x0000000000007941 */ /* 0x000fea0003800200 */
.L_x_6:
[----:B------:R-:W-:Y:S04]  /*0600*/  BSSY.RECONVERGENT B0, `(.L_x_8) ;  /* 0x000000a000007945 */ /* 0x000fe80003800200 */
[----:B------:R-:W-:Y:S05]  /*0610*/  @P3 BRA `(.L_x_9) ;  /* 0x0000000000203947 */ /* 0x000fea0003800000 */
[----:B---3--:R-:W2:Y:S01]  /*0620*/  LDS R3, [UR8+0x34] ;  /* 0x00003408ff037984 */ /* 0x008ea20008000800 */
[----:B------:R-:W-:Y:S02]  /*0630*/  IMAD.MOV.U32 R4, RZ, RZ, 0x3f000000 ;  /* 0x3f000000ff047424 */ /* 0x000fe400078e00ff */
[----:B------:R-:W-:Y:S01]  /*0640*/  @!P3 IMAD.MOV.U32 R5, RZ, RZ, 0x3f ;  /* 0x0000003fff05b424 */ /* 0x000fe200078e00ff */
[----:B------:R-:W3:Y:S02]  /*0650*/  @!P3 LDS R8, [UR8+0x38] ;  /* 0x00003808ff08b984 */ /* 0x000ee40008000800 */
[----:B--2---:R-:W-:Y:S02]  /*0660*/  LOP3.LUT R3, R3, 0xff000000, R4, 0xb8, !PT ;  /* 0xff00000003037812 */ /* 0x004fe400078eb804 */
[----:B---3--:R-:W-:-:S03]  /*0670*/  @!P3 LOP3.LUT R4, R8, 0xff, R5, 0xb8, !PT ;  /* 0x000000ff0804b812 */ /* 0x008fc600078eb805 */
[----:B------:R2:W-:Y:S04]  /*0680*/  STS [UR8+0x34], R3 ;  /* 0x00003403ff007988 */ /* 0x0005e80008000808 */
[----:B------:R2:W-:Y:S02]  /*0690*/  @!P3 STS [UR8+0x38], R4 ;  /* 0x00003804ff00b988 */ /* 0x0005e40008000808 */
.L_x_9:
[----:B------:R-:W-:Y:S05]  /*06a0*/  BSYNC.RECONVERGENT B0 ;  /* 0x0000000000007941 */ /* 0x000fea0003800200 */
.L_x_8:
[----:B------:R-:W-:Y:S04]  /*06b0*/  BSSY.RECONVERGENT B0, `(.L_x_10) ;  /* 0x000000e000007945 */ /* 0x000fe80003800200 */
[----:B------:R-:W-:Y:S05]  /*06c0*/  @P3 BRA `(.L_x_11) ;  /* 0x0000000000303947 */ /* 0x000fea0003800000 */
[----:B--2---:R-:W2:Y:S01]  /*06d0*/  LDS R4, [UR8+0x34] ;  /* 0x00003408ff047984 */ /* 0x004ea20008000800 */
[----:B------:R-:W4:Y:S03]  /*06e0*/  LDC.64 R12, c[0x0][0x3a8] ;  /* 0x0000ea00ff0c7b82 */ /* 0x000f260000000a00 */
[----:B---3--:R-:W3:Y:S01]  /*06f0*/  LDS R3, [UR8+0x1c] ;  /* 0x00001c08ff037984 */ /* 0x008ee20008000800 */
[C---:B----4-:R-:W-:Y:S01]  /*0700*/  SHF.L.U64.HI R8, R12.reuse, 0x1, R13 ;  /* 0x000000010c087819 */ /* 0x050fe2000001020d */
[----:B------:R-:W-:-:S03]  /*0710*/  IMAD.SHL.U32 R5, R12, 0x2, RZ ;  /* 0x000000020c057824 */ /* 0x000fc600078e00ff */
[--C-:B------:R-:W-:Y:S02]  /*0720*/  SHF.R.U32.HI R10, RZ, 0x4, R8.reuse ;  /* 0x00000004ff0a7819 */ /* 0x100fe40000011608 */
[----:B------:R-:W-:-:S05]  /*0730*/  SHF.R.U64 R5, R5, 0x4, R8 ;  /* 0x0000000405057819 */ /* 0x000fca0000001208 */
[----:B------:R4:W-:Y:S01]  /*0740*/  STS [UR8+0xc], R5 ;  /* 0x00000c05ff007988 */ /* 0x0009e20008000808 */
[----:B--2---:R-:W-:Y:S02]  /*0750*/  LOP3.LUT R4, R4, 0x7, RZ, 0xb8, !PT ;  /* 0x0000000704047812 */ /* 0x004fe400078eb8ff */
[----:B---3--:R-:W-:-:S03]  /*0760*/  LOP3.LUT R3, R3, 0xf, R10, 0xb8, !PT ;  /* 0x0000000f03037812 */ /* 0x008fc600078eb80a */
[----:B------:R4:W-:Y:S04]  /*0770*/  STS [UR8+0x34], R4 ;  /* 0x00003404ff007988 */ /* 0x0009e80008000808 */
[----:B------:R4:W-:Y:S02]  /*0780*/  STS [UR8+0x1c], R3 ;  /* 0x00001c03ff007988 */ /* 0x0009e40008000808 */
.L_x_11:
[----:B------:R-:W-:Y:S05]  /*0790*/  BSYNC.RECONVERGENT B0 ;  /* 0x0000000000007941 */ /* 0x000fea0003800200 */
.L_x_10:
[----:B------:R-:W-:Y:S04]  /*07a0*/  BSSY.RECONVERGENT B1, `(.L_x_12) ;  /* 0x000001a000017945 */ /* 0x000fe80003800200 */
[----:B------:R-:W-:Y:S04]  /*07b0*/  BSSY.RELIABLE B0, `(.L_x_13) ;  /* 0x0000015000007945 */ /* 0x000fe80003800100 */
[----:B------:R-:W-:Y:S05]  /*07c0*/  @P3 BRA `(.L_x_14) ;  /* 0x0000000000203947 */ /* 0x000fea0003800000 */
[----:B--234-:R-:W2:Y:S02]  /*07d0*/  LDS R3, [UR8+0x34] ;  /* 0x00003408ff037984 */ /* 0x01cea40008000800 */
[----:B--2---:R-:W-:-:S05]  /*07e0*/  LOP3.LUT R3, R3, 0x38, RZ, 0xb8, !PT ;  /* 0x0000003803037812 */ /* 0x004fca00078eb8ff */
[----:B------:R2:W-:Y:S01]  /*07f0*/  STS [UR8+0x34], R3 ;  /* 0x00003403ff007988 */ /* 0x0005e20008000808 */
[----:B------:R-:W-:Y:S05]  /*0800*/  @P3 BRA `(.L_x_15) ;  /* 0x0000000000203947 */ /* 0x000fea0003800000 */
[----:B--2---:R-:W2:Y:S01]  /*0810*/  LDS R3, [UR8+0x8] ;  /* 0x00000808ff037984 */ /* 0x004ea20008000800 */
[----:B------:R-:W-:-:S05]  /*0820*/  IMAD.MOV.U32 R4, RZ, RZ, 0x780 ;  /* 0x00000780ff047424 */ /* 0x000fca00078e00ff */
[----:B--2---:R-:W-:-:S05]  /*0830*/  LOP3.LUT R3, R3, 0x300, R4, 0xd8, !PT ;  /* 0x0000030003037812 */ /* 0x004fca00078ed804 */
[----:B------:R5:W-:Y:S02]  /*0840*/  STS [UR8+0x8], R3 ;  /* 0x00000803ff007988 */ /* 0x000be40008000808 */
.L_x_14:
[----:B------:R-:W-:Y:S05]  /*0850*/  @P3 BRA `(.L_x_16) ;  /* 0x0000000000283947 */ /* 0x000fea0003800000 */
[----:B--2345:R-:W2:Y:S02]  /*0860*/  LDS R3, [UR8+0x8] ;  /* 0x00000808ff037984 */ /* 0x03cea40008000800 */
[----:B--2---:R-:W-:-:S05]  /*0870*/  LOP3.LUT R3, R3, 0x1800, RZ, 0xb8, !PT ;  /* 0x0000180003037812 */ /* 0x004fca00078eb8ff */
[----:B------:R3:W-:Y:S02]  /*0880*/  STS [UR8+0x8], R3 ;  /* 0x00000803ff007988 */ /* 0x0007e40008000808 */
.L_x_15:
[----:B------:R-:W-:Y:S05]  /*0890*/  @P3 BREAK.RELIABLE B0 ;  /* 0x0000000000003942 */ /* 0x000fea0003800100 */
[----:B------:R-:W-:Y:S05]  /*08a0*/  @P3 BRA `(.L_x_17) ;  /* 0x0000000000243947 */ /* 0x000fea0003800000 */
[----:B------:R-:W4:Y:S01]  /*08b0*/  LDS R4, [UR8+0x8] ;  /* 0x00000808ff047984 */ /* 0x000f220008000800 */
[----:B--23--:R-:W-:-:S05]  /*08c0*/  IMAD.MOV.U32 R3, RZ, RZ, 0x6000 ;  /* 0x00006000ff037424 */ /* 0x00cfca00078e00ff */
[----:B----4-:R-:W-:-:S04]  /*08d0*/  LOP3.LUT R3, R4, 0x6000, R3, 0xd8, !PT ;  /* 0x0000600004037812 */ /* 0x010fc800078ed803 */
[----:B------:R-:W-:-:S05]  /*08e0*/  LOP3.LUT R3, R3, 0x400000, RZ, 0xb8, !PT ;  /* 0x0040000003037812 */ /* 0x000fca00078eb8ff */
[----:B------:R2:W-:Y:S02]  /*08f0*/  STS [UR8+0x8], R3 ;  /* 0x00000803ff007988 */ /* 0x0005e40008000808 */
.L_x_16:
[----:B------:R-:W-:Y:S05]  /*0900*/  BSYNC.RELIABLE B0 ;  /* 0x0000000000007941 */ /* 0x000fea0003800100 */
.L_x_13:
[----:B--2345:R-:W2:Y:S02]  /*0910*/  @!P3 LDS R3, [UR8+0x8] ;  /* 0x00000808ff03b984 */ /* 0x03cea40008000800 */
[----:B--2---:R-:W-:-:S05]  /*0920*/  @!P3 LOP3.LUT R3, R3, 0x8000, RZ, 0xb8, !PT ;  /* 0x000080000303b812 */ /* 0x004fca00078eb8ff */
[----:B------:R4:W-:Y:S02]  /*0930*/  @!P3 STS [UR8+0x8], R3 ;  /* 0x00000803ff00b988 */ /* 0x0009e40008000808 */
.L_x_17:
[----:B------:R-:W-:Y:S05]  /*0940*/  BSYNC.RECONVERGENT B1 ;  /* 0x0000000000017941 */ /* 0x000fea0003800200 */
.L_x_12:
[----:B------:R-:W-:Y:S05]  /*0950*/  WARPSYNC.ALL ;  /* 0x0000000000007948 */ /* 0x000fea0003800000 */
[----:B------:R-:W-:Y:S01]  /*0960*/  NOP ;  /* 0x0000000000007918 */ /* 0x000fe20000000000 */
[----:B------:R-:W-:Y:S05]  /*0970*/  @P0 BRA `(.L_x_18) ;  /* 0x0000000000300947 */ /* 0x000fea0003800000 */
[----:B--234-:R-:W2:Y:S01]  /*0980*/  S2R R3, SR_LANEID ;  /* 0x0000000000037919 */ /* 0x01cea20000000000 */
[----:B------:R-:W-:Y:S05]  /*0990*/  WARPSYNC.ALL ;  /* 0x0000000000007948 */ /* 0x000fea0003800000 */
[----:B------:R-:W-:Y:S01]  /*09a0*/  NOP ;  /* 0x0000000000007918 */ /* 0x000fe20000000000 */
[----:B--2---:R-:W-:-:S05]  /*09b0*/  IMAD.SHL.U32 R3, R3, 0x4, RZ ;  /* 0x0000000403037824 */ /* 0x004fca00078e00ff */
[----:B------:R-:W2:Y:S01]  /*09c0*/  LDS R9, [R3+UR8] ;  /* 0x0000000803097984 */ /* 0x000ea20008000800 */
[----:B------:R-:W-:-:S05]  /*09d0*/  IADD3 R4, P1, PT, R3, UR24, RZ ;  /* 0x0000001803047c10 */ /* 0x000fca000ff3e0ff */
[----:B------:R-:W-:-:S05]  /*09e0*/  IMAD.X R5, RZ, RZ, UR25, P1 ;  /* 0x00000019ff057e24 */ /* 0x000fca00088e06ff */
[----:B--2---:R5:W2:Y:S01]  /*09f0*/  ATOMG.E.EXCH.STRONG.GPU PT, RZ, [R4], R9 ;  /* 0x0000000904ff73a8 */ /* 0x004aa200041ee100 */
[----:B------:R-:W-:-:S04]  /*0a00*/  DEPBAR {5,4,3,2,1,0} ;  /* 0x0000003f0000791a */ /* 0x000fc80000000000 */
[----:B------:R-:W3:Y:S02]  /*0a10*/  CCTL.E.C.LDCU.IV.DEEP [UR24] ;  /* 0x0000000018007540 */ /* 0x000ee40009c08000 */
[----:B---3--:R5:W-:Y:S01]  /*0a20*/  UTMACCTL.IV [UR24] ;  /* 0x00000000180079b9 */ /* 0x008be20008000000 */
[----:B------:R-:W-:Y:S01]  /*0a30*/  NOP ;  /* 0x0000000000007918 */ /* 0x000fe20000000000 */
.L_x_18:
[----:B------:R-:W-:Y:S05]  /*0a40*/  @P0 BRA `(.L_x_19) ;  /* 0x00000000000c0947 */ /* 0x000fea0003800000 */
[----:B------:R0:W-:Y:S01]  /*0a50*/  UTMACMDFLUSH ;  /* 0x00000000000079b7 */ /* 0x0001e20000000000 */
[----:B------:R-:W-:Y:S05]  /*0a60*/  @P0 BRA `(.L_x_19) ;  /* 0x0000000000040947 */ /* 0x000fea0003800000 */
[----:B------:R-:W-:-:S04]  /*0a70*/  DEPBAR.LE SB0, 0x0 ;  /* 0x000080000000791a */ /* 0x000fc80000000000 */
.L_x_19:
[----:B------:R-:W-:Y:S05]  /*0a80*/  WARPSYNC.ALL ;  /* 0x0000000000007948 */ /* 0x000fea0003800000 */
[----:B------:R-:W-:Y:S01]  /*0a90*/  NOP ;  /* 0x0000000000007918 */ /* 0x000fe20000000000 */
[----:B--2---:R-:W-:Y:S06]  /*0aa0*/  BAR.SYNC.DEFER_BLOCKING 0x0 ;  /* 0x0000000000007b1d */ /* 0x004fec0000010000 */
[----:B------:R-:W-:Y:S02]  /*0ab0*/  BSSY.RECONVERGENT B1, `(.L_x_20) ;  /* 0x000000b000017945 */ /* 0x000fe40003800200 */
[----:B------:R-:W-:Y:S06]  /*0ac0*/  BAR.SYNC.DEFER_BLOCKING 0x0 ;  /* 0x0000000000007b1d */ /* 0x000fec0000010000 */
[----:B------:R2:W-:Y:S01]  /*0ad0*/  @!P0 STS [R7], RZ ;  /* 0x000000ff07008388 */ /* 0x0005e20000000800 */
[----:B------:R-:W-:Y:S01]  /*0ae0*/  NOP ;  /* 0x0000000000007918 */ /* 0x000fe20000000000 */
[----:B------:R-:W-:Y:S05]  /*0af0*/  @P3 BRA `(.L_x_21) ;  /* 0x0000000000183947 */ /* 0x000fea0003800000 */
[----:B---34-:R-:W3:Y:S01]  /*0b00*/  LDS R3, [UR8+0x8] ;  /* 0x00000808ff037984 */ /* 0x018ee20008000800 */
[----:B-----5:R-:W4:Y:S01]  /*0b10*/  LDC.64 R8, c[0x0][0x388] ;  /* 0x0000e200ff087b82 */ /* 0x020f220000000a00 */
[----:B------:R-:W-:Y:S02]  /*0b20*/  IMAD.MOV.U32 R4, RZ, RZ, 0x70 ;  /* 0x00000070ff047424 */ /* 0x000fe400078e00ff */
[----:B----4-:R4:W-:Y:S03]  /*0b30*/  STS.64 [UR8], R8 ;  /* 0x00000008ff007988 */ /* 0x0109e60008000a08 */
[----:B---3--:R-:W-:-:S05]  /*0b40*/  LOP3.LUT R3, R3, 0x10, R4, 0xd8, !PT ;  /* 0x0000001003037812 */ /* 0x008fca00078ed804 */
[----:B------:R4:W-:Y:S02]  /*0b50*/  STS [UR8+0x8], R3 ;  /* 0x00000803ff007988 */ /* 0x0009e40008000808 */
.L_x_21:
[----:B-----5:R-:W-:Y:S05]  /*0b60*/  BSYNC.RECONVERGENT B1 ;  /* 0x0000000000017941 */ /* 0x020fea0003800200 */
.L_x_20:
[----:B------:R-:W-:Y:S04]  /*0b70*/  BSSY.RECONVERGENT B2, `(.L_x_22) ;  /* 0x000000f000027945 */ /* 0x000fe80003800200 */
[----:B------:R-:W-:Y:S04]  /*0b80*/  BSSY.RELIABLE B1, `(.L_x_23) ;  /* 0x000000c000017945 */ /* 0x000fe80003800100 */
[----:B------:R-:W-:Y:S05]  /*0b90*/  @P3 BRA `(.L_x_24) ;  /* 0x0000000000283947 */ /* 0x000fea0003800000 */
[----:B---34-:R-:W3:Y:S01]  /*0ba0*/  LDS R3, [UR8+0x34] ;  /* 0x00003408ff037984 */ /* 0x018ee20008000800 */
[----:B------:R-:W-:Y:S01]  /*0bb0*/  IMAD.MOV.U32 R4, RZ, RZ, 0x3f000000 ;  /* 0x3f000000ff047424 */ /* 0x000fe200078e00ff */
[----:B------:R-:W-:Y:S05]  /*0bc0*/  @P3 BREAK.RELIABLE B1 ;  /* 0x0000000000013942 */ /* 0x000fea0003800100 */
[----:B---3--:R-:W-:-:S05]  /*0bd0*/  LOP3.LUT R3, R3, 0xff000000, R4, 0xb8, !PT ;  /* 0xff00000003037812 */ /* 0x008fca00078eb804 */
[----:B------:R3:W-:Y:S01]  /*0be0*/  STS [UR8+0x34], R3 ;  /* 0x00003403ff007988 */ /* 0x0007e20008000808 */
[----:B------:R-:W-:Y:S05]  /*0bf0*/  @P3 BRA `(.L_x_25) ;  /* 0x0000000000183947 */ /* 0x000fea0003800000 */
[----:B---3--:R-:W3:Y:S01]  /*0c00*/  LDS R3, [UR8+0x38] ;  /* 0x00003808ff037984 */ /* 0x008ee20008000800 */
[----:B------:R-:W-:-:S05]  /*0c10*/  IMAD.MOV.U32 R4, RZ, RZ, 0x3f ;  /* 0x0000003fff047424 */ /* 0x000fca00078e00ff */
[----:B---3--:R-:W-:-:S05]  /*0c20*/  LOP3.LUT R3, R3, 0xff, R4, 0xb8, !PT ;  /* 0x000000ff03037812 */ /* 0x008fca00078eb804 */
[----:B------:R5:W-:Y:S02]  /*0c30*/  STS [UR8+0x38], R3 ;  /* 0x00003803ff007988 */ /* 0x000be40008000808 */
.L_x_24:
[----:B------:R-:W-:Y:S05]  /*0c40*/  BSYNC.RELIABLE B1 ;  /* 0x0000000000017941 */ /* 0x000fea0003800100 */
.L_x_23:
[----:B------:R2:W-:Y:S02]  /*0c50*/  @!P3 STS [UR8+0x20], R11 ;  /* 0x0000200bff00b988 */ /* 0x0005e40008000808 */
.L_x_25:
[----:B------:R-:W-:Y:S05]  /*0c60*/  BSYNC.RECONVERGENT B2 ;  /* 0x0000000000027941 */ /* 0x000fea0003800200 */
.L_x_22:
[----:B------:R-:W-:Y:S05]  /*0c70*/  WARPSYNC.ALL ;  /* 0x0000000000007948 */ /* 0x000fea0003800000 */
[----:B------:R-:W-:Y:S01]  /*0c80*/  NOP ;  /* 0x0000000000007918 */ /* 0x000fe20000000000 */
[----:B---345:R-:W3:Y:S01]  /*0c90*/  LDC R3, c[0x0][0x39c] ;  /* 0x0000e700ff037b82 */ /* 0x038ee20000000800 */
[----:B------:R-:W-:Y:S01]  /*0ca0*/  BSSY.RECONVERGENT B2, `(.L_x_26) ;  /* 0x0000010000027945 */ /* 0x000fe20003800200 */
[----:B---3--:R-:W-:-:S05]  /*0cb0*/  VIADD R3, R3, 0xffffffff ;  /* 0xffffffff03037836 */ /* 0x008fca0000000000 */
[----:B------:R3:W-:Y:S01]  /*0cc0*/  @!P3 STS [UR8+0x24], R3 ;  /* 0x00002403ff00b988 */ /* 0x0007e20008000808 */
[----:B------:R-:W-:Y:S05]  /*0cd0*/  @P3 BRA `(.L_x_27) ;  /* 0x0000000000303947 */ /* 0x000fea0003800000 */
[----:B------:R-:W4:Y:S01]  /*0ce0*/  LDS R5, [UR8+0x34] ;  /* 0x00003408ff057984 */ /* 0x000f220008000800 */
[----:B------:R-:W5:Y:S03]  /*0cf0*/  LDC.64 R8, c[0x0][0x3b0] ;  /* 0x0000ec00ff087b82 */ /* 0x000f660000000a00 */
[----:B------:R-:W2:Y:S01]  /*0d00*/  LDS R4, [UR8+0x1c] ;  /* 0x00001c08ff047984 */ /* 0x000ea20008000800 */
[C---:B-----5:R-:W-:Y:S01]  /*0d10*/  SHF.L.U64.HI R9, R8.reuse, 0x1, R9 ;  /* 0x0000000108097819 */ /* 0x060fe20000010209 */
[----:B------:R-:W-:-:S03]  /*0d20*/  IMAD.SHL.U32 R8, R8, 0x2, RZ ;  /* 0x0000000208087824 */ /* 0x000fc600078e00ff */
[--C-:B--2---:R-:W-:Y:S02]  /*0d30*/  SHF.R.U32.HI R11, RZ, 0x4, R9.reuse ;  /* 0x00000004ff0b7819 */ /* 0x104fe40000011609 */
[----:B------:R-:W-:-:S05]  /*0d40*/  SHF.R.U64 R8, R8, 0x4, R9 ;  /* 0x0000000408087819 */ /* 0x000fca0000001209 */
[----:B------:R5:W-:Y:S01]  /*0d50*/  STS [UR8+0xc], R8 ;  /* 0x00000c08ff007988 */ /* 0x000be20008000808 */
[----:B----4-:R-:W-:Y:S02]  /*0d60*/  LOP3.LUT R5, R5, 0x7, RZ, 0xb8, !PT ;  /* 0x0000000705057812 */ /* 0x010fe400078eb8ff */
[----:B------:R-:W-:-:S03]  /*0d70*/  LOP3.LUT R4, R4, 0xf, R11, 0xb8, !PT ;  /* 0x0000000f04047812 */ /* 0x000fc600078eb80b */
[----:B------:R5:W-:Y:S04]  /*0d80*/  STS [UR8+0x34], R5 ;  /* 0x00003405ff007988 */ /* 0x000be80008000808 */
[----:B------:R5:W-:Y:S02]  /*0d90*/  STS [UR8+0x1c], R4 ;  /* 0x00001c04ff007988 */ /* 0x000be40008000808 */
.L_x_27:
[----:B------:R-:W-:Y:S05]  /*0da0*/  BSYNC.RECONVERGENT B2 ;  /* 0x0000000000027941 */ /* 0x000fea0003800200 */
.L_x_26:
[----:B------:R-:W-:Y:S04]  /*0db0*/  BSSY.RECONVERGENT B3, `(.L_x_28) ;  /* 0x000001a000037945 */ /* 0x000fe80003800200 */
[----:B------:R-:W-:Y:S04]  /*0dc0*/  BSSY.RELIABLE B2, `(.L_x_29) ;  /* 0x0000015000027945 */ /* 0x000fe80003800100 */
[----:B------:R-:W-:Y:S05]  /*0dd0*/  @P3 BRA `(.L_x_30) ;  /* 0x0000000000203947 */ /* 0x000fea0003800000 */
[----:B-----5:R-:W4:Y:S02]  /*0de0*/  LDS R4, [UR8+0x34] ;  /* 0x00003408ff047984 */ /* 0x020f240008000800 */
[----:B----4-:R-:W-:-:S05]  /*0df0*/  LOP3.LUT R4, R4, 0x38, RZ, 0xb8, !PT ;  /* 0x0000003804047812 */ /* 0x010fca00078eb8ff */
[----:B------:R4:W-:Y:S01]  /*0e00*/  STS [UR8+0x34], R4 ;  /* 0x00003404ff007988 */ /* 0x0009e20008000808 */
[----:B------:R-:W-:Y:S05]  /*0e10*/  @P3 BRA `(.L_x_31) ;  /* 0x0000000000203947 */ /* 0x000fea0003800000 */
[----:B----4-:R-:W4:Y:S01]  /*0e20*/  LDS R4, [UR8+0x8] ;  /* 0x00000808ff047984 */ /* 0x010f220008000800 */
[----:B------:R-:W-:-:S05]  /*0e30*/  IMAD.MOV.U32 R5, RZ, RZ, 0x780 ;  /* 0x00000780ff057424 */ /* 0x000fca00078e00ff */
[----:B----4-:R-:W-:-:S05]  /*0e40*/  LOP3.LUT R4, R4, 0x300, R5, 0xd8, !PT ;  /* 0x0000030004047812 */ /* 0x010fca00078ed805 */
[----:B------:R4:W-:Y:S02]  /*0e50*/  STS [UR8+0x8], R4 ;  /* 0x00000804ff007988 */ /* 0x0009e40008000808 */
.L_x_30:
[----:B------:R-:W-:Y:S05]  /*0e60*/  @P3 BRA `(.L_x_32) ;  /* 0x0000000000283947 */ /* 0x000fea0003800000 */
[----:B----45:R-:W4:Y:S02]  /*0e70*/  LDS R4, [UR8+0x8] ;  /* 0x00000808ff047984 */ /* 0x030f240008000800 */
[----:B----4-:R-:W-:-:S05]  /*0e80*/  LOP3.LUT R4, R4, 0x1800, RZ, 0xb8, !PT ;  /* 0x0000180004047812 */ /* 0x010fca00078eb8ff */
[----:B------:R5:W-:Y:S02]  /*0e90*/  STS [UR8+0x8], R4 ;  /* 0x00000804ff007988 */ /* 0x000be40008000808 */
.L_x_31:
[----:B------:R-:W-:Y:S05]  /*0ea0*/  @P3 BREAK.RELIABLE B2 ;  /* 0x0000000000023942 */ /* 0x000fea0003800100 */
[----:B------:R-:W-:Y:S05]  /*0eb0*/  @P3 BRA `(.L_x_33) ;  /* 0x0000000000243947 */ /* 0x000fea0003800000 */
[----:B----45:R-:W4:Y:S01]  /*0ec0*/  LDS R4, [UR8+0x8] ;  /* 0x00000808ff047984 */ /* 0x030f220008000800 */
[----:B------:R-:W-:-:S05]  /*0ed0*/  IMAD.MOV.U32 R5, RZ, RZ, 0x6000 ;  /* 0x00006000ff057424 */ /* 0x000fca00078e00ff */
[----:B----4-:R-:W-:-:S04]  /*0ee0*/  LOP3.LUT R4, R4, 0x6000, R5, 0xd8, !PT ;  /* 0x0000600004047812 */ /* 0x010fc800078ed805 */
[----:B------:R-:W-:-:S05]  /*0ef0*/  LOP3.LUT R4, R4, 0x400000, RZ, 0xb8, !PT ;  /* 0x0040000004047812 */ /* 0x000fca00078eb8ff */
[----:B------:R4:W-:Y:S02]  /*0f00*/  STS [UR8+0x8], R4 ;  /* 0x00000804ff007988 */ /* 0x0009e40008000808 */
.L_x_32:
[----:B------:R-:W-:Y:S05]  /*0f10*/  BSYNC.RELIABLE B2 ;  /* 0x0000000000027941 */ /* 0x000fea0003800100 */
.L_x_29:
[----:B----45:R-:W4:Y:S02]  /*0f20*/  @!P3 LDS R4, [UR8+0x8] ;  /* 0x00000808ff04b984 */ /* 0x030f240008000800 */
[----:B----4-:R-:W-:-:S05]  /*0f30*/  @!P3 LOP3.LUT R4, R4, 0x8000, RZ, 0xb8, !PT ;  /* 0x000080000404b812 */ /* 0x010fca00078eb8ff */
[----:B------:R4:W-:Y:S02]  /*0f40*/  @!P3 STS [UR8+0x8], R4 ;  /* 0x00000804ff00b988 */ /* 0x0009e40008000808 */
.L_x_33:
[----:B------:R-:W-:Y:S05]  /*0f50*/  BSYNC.RECONVERGENT B3 ;  /* 0x0000000000037941 */ /* 0x000fea0003800200 */
.L_x_28:
[----:B------:R-:W-:Y:S05]  /*0f60*/  WARPSYNC.ALL ;  /* 0x0000000000007948 */ /* 0x000fea0003800000 */
[----:B------:R-:W-:Y:S01]  /*0f70*/  NOP ;  /* 0x0000000000007918 */ /* 0x000fe20000000000 */
[----:B------:R-:W-:-:S04]  /*0f80*/  UIADD3 UR5, UPT, UPT, UR4, 0x80, URZ ;  /* 0x0000008004057890 */ /* 0x000fc8000fffe0ff */
[----:B------:R-:W-:-:S04]  /*0f90*/  UIADD3 UR26, UP0, UPT, UR5, UR20, URZ ;  /* 0x00000014051a7290 */ /* 0x000fc8000ff1e0ff */
[----:B------:R-:W-:Y:S01]  /*0fa0*/  ULEA.HI.X.SX32 UR27, UR5, UR21, 0x1, UP0 ;  /* 0x00000015051b7291 */ /* 0x000fe200080f0eff */
[----:B------:R-:W-:Y:S11]  /*0fb0*/  @P0 BRA `(.L_x_34) ;  /* 0x0000000000300947 */ /* 0x000ff60003800000 */
[----:B----45:R-:W4:Y:S01]  /*0fc0*/  S2R R4, SR_LANEID ;  /* 0x0000000000047919 */ /* 0x030f220000000000 */
[----:B------:R-:W-:Y:S05]  /*0fd0*/  WARPSYNC.ALL ;  /* 0x0000000000007948 */ /* 0x000fea0003800000 */
[----:B------:R-:W-:Y:S01]  /*0fe0*/  NOP ;  /* 0x0000000000007918 */ /* 0x000fe20000000000 */
[----:B----4-:R-:W-:-:S05]  /*0ff0*/  IMAD.SHL.U32 R8, R4, 0x4, RZ ;  /* 0x0000000404087824 */ /* 0x010fca00078e00ff */
[----:B------:R-:W4:Y:S01]  /*1000*/  LDS R9, [R8+UR8] ;  /* 0x0000000808097984 */ /* 0x000f220008000800 */
[----:B------:R-:W-:-:S05]  /*1010*/  IADD3 R4, P1, PT, R8, UR26, RZ ;  /* 0x0000001a08047c10 */ /* 0x000fca000ff3e0ff */
[----:B------:R-:W-:-:S05]  /*1020*/  IMAD.X R5, RZ, RZ, UR27, P1 ;  /* 0x0000001bff057e24 */ /* 0x000fca00088e06ff */
[----:B----4-:R4:W5:Y:S01]  /*1030*/  ATOMG.E.EXCH.STRONG.GPU PT, RZ, [R4], R9 ;  /* 0x0000000904ff73a8 */ /* 0x01096200041ee100 */
[----:B------:R-:W-:-:S04]  /*1040*/  DEPBAR {5,4,3,2,1,0} ;  /* 0x0000003f0000791a */ /* 0x000fc80000000000 */
[----:B------:R-:W2:Y:S02]  /*1050*/  CCTL.E.C.LDCU.IV.DEEP [UR26] ;  /* 0x000000001a007540 */ /* 0x000ea40009c08000 */
[----:B--2---:R4:W-:Y:S01]  /*1060*/  UTMACCTL.IV [UR26] ;  /* 0x000000001a0079b9 */ /* 0x0049e20008000000 */
[----:B------:R-:W-:Y:S01]  /*1070*/  NOP ;  /* 0x0000000000007918 */ /* 0x000fe20000000000 */
.L_x_34:
[----:B------:R-:W-:Y:S05]  /*1080*/  @P0 BRA `(.L_x_35) ;  /* 0x00000000000c0947 */ /* 0x000fea0003800000 */
[----:B------:R0:W-:Y:S01]  /*1090*/  UTMACMDFLUSH ;  /* 0x00000000000079b7 */ /* 0x0001e20000000000 */
[----:B------:R-:W-:Y:S05]  /*10a0*/  @P0 BRA `(.L_x_35) ;  /* 0x0000000000040947 */ /* 0x000fea0003800000 */
[----:B------:R-:W-:-:S04]  /*10b0*/  DEPBAR.LE SB0, 0x0 ;  /* 0x000080000000791a */ /* 0x000fc80000000000 */
.L_x_35:
[----:B------:R-:W-:Y:S05]  /*10c0*/  WARPSYNC.ALL ;  /* 0x0000000000007948 */ /* 0x000fea0003800000 */
[----:B------:R-:W-:Y:S01]  /*10d0*/  NOP ;  /* 0x0000000000007918 */ /* 0x000fe20000000000 */
[----:B-----5:R-:W-:Y:S06]  /*10e0*/  BAR.SYNC.DEFER_BLOCKING 0x0 ;  /* 0x0000000000007b1d */ /* 0x020fec0000010000 */
[----:B------:R-:W-:Y:S02]  /*10f0*/  BSSY.RECONVERGENT B3, `(.L_x_36) ;  /* 0x000000b000037945 */ /* 0x000fe40003800200 */
[----:B------:R-:W-:Y:S06]  /*1100*/  BAR.SYNC.DEFER_BLOCKING 0x0 ;  /* 0x0000000000007b1d */ /* 0x000fec0000010000 */
[----:B------:R5:W-:Y:S01]  /*1110*/  @!P0 STS [R7], RZ ;  /* 0x000000ff07008388 */ /* 0x000be20000000800 */
[----:B------:R-:W-:Y:S01]  /*1120*/  NOP ;  /* 0x0000000000007918 */ /* 0x000fe20000000000 */
[----:B------:R-:W-:Y:S05]  /*1130*/  @P3 BRA `(.L_x_37) ;  /* 0x0000000000183947 */ /* 0x000fea0003800000 */
[----:B----4-:R-:W4:Y:S01]  /*1140*/  LDS R4, [UR8+0x8] ;  /* 0x00000808ff047984 */ /* 0x010f220008000800 */
[----:B------:R-:W2:Y:S01]  /*1150*/  LDC.64 R8, c[0x0][0x390] ;  /* 0x0000e400ff087b82 */ /* 0x000ea20000000a00 */
[----:B------:R-:W-:Y:S02]  /*1160*/  IMAD.MOV.U32 R5, RZ, RZ, 0x70 ;  /* 0x00000070ff057424 */ /* 0x000fe400078e00ff */
[----:B--2---:R2:W-:Y:S03]  /*1170*/  STS.64 [UR8], R8 ;  /* 0x00000008ff007988 */ /* 0x0045e60008000a08 */
[----:B----4-:R-:W-:-:S05]  /*1180*/  LOP3.LUT R4, R4, 0x10, R5, 0xd8, !PT ;  /* 0x0000001004047812 */ /* 0x010fca00078ed805 */
[----:B------:R2:W-:Y:S02]  /*1190*/  STS [UR8+0x8], R4 ;  /* 0x00000804ff007988 */ /* 0x0005e40008000808 */
.L_x_37:
[----:B----4-:R-:W-:Y:S05]  /*11a0*/  BSYNC.RECONVERGENT B3 ;  /* 0x0000000000037941 */ /* 0x010fea0003800200 */
.L_x_36:
[----:B------:R-:W-:Y:S04]  /*11b0*/  BSSY.RECONVERGENT B4, `(.L_x_38) ;  /* 0x0000011000047945 */ /* 0x000fe80003800200 */
[----:B------:R-:W-:Y:S04]  /*11c0*/  BSSY.RELIABLE B3, `(.L_x_39) ;  /* 0x000000e000037945 */ /* 0x000fe80003800100 */
[----:B------:R-:W-:Y:S05]  /*11d0*/  @P3 BRA `(.L_x_40) ;  /* 0x0000000000243947 */ /* 0x000fea0003800000 */
[----:B--2---:R-:W2:Y:S01]  /*11e0*/  LDS R4, [UR8+0x34] ;  /* 0x00003408ff047984 */ /* 0x004ea20008000800 */
[----:B------:R-:W-:-:S05]  /*11f0*/  IMAD.MOV.U32 R5, RZ, RZ, 0x3f000000 ;  /* 0x3f000000ff057424 */ /* 0x000fca00078e00ff */
[----:B--2---:R-:W-:-:S05]  /*1200*/  LOP3.LUT R4, R4, 0xff000000, R5, 0xb8, !PT ;  /* 0xff00000004047812 */ /* 0x004fca00078eb805 */
[----:B------:R2:W-:Y:S01]  /*1210*/  STS [UR8+0x34], R4 ;  /* 0x00003404ff007988 */ /* 0x0005e20008000808 */
[----:B------:R-:W-:Y:S05]  /*1220*/  @P3 BRA `(.L_x_41) ;  /* 0x00000000001c3947 */ /* 0x000fea0003800000 */
[----:B--2---:R-:W2:Y:S01]  /*1230*/  LDS R4, [UR8+0x38] ;  /* 0x00003808ff047984 */ /* 0x004ea20008000800 */
[----:B------:R-:W-:-:S05]  /*1240*/  IMAD.MOV.U32 R5, RZ, RZ, 0x3f ;  /* 0x0000003fff057424 */ /* 0x000fca00078e00ff */
[----:B--2---:R-:W-:-:S05]  /*1250*/  LOP3.LUT R4, R4, 0xff, R5, 0xb8, !PT ;  /* 0x000000ff04047812 */ /* 0x004fca00078eb805 */
[----:B------:R4:W-:Y:S02]  /*1260*/  STS [UR8+0x38], R4 ;  /* 0x00003804ff007988 */ /* 0x0009e40008000808 */
.L_x_40:
[----:B------:R-:W-:Y:S05]  /*1270*/  @P3 BREAK.RELIABLE B3 ;  /* 0x0000000000033942 */ /* 0x000fea0003800100 */
[----:B------:R-:W-:Y:S05]  /*1280*/  @P3 BRA `(.L_x_42) ;  /* 0x00000000000c3947 */ /* 0x000fea0003800000 */
[----:B------:R2:W-:Y:S02]  /*1290*/  STS [UR8+0x20], R3 ;  /* 0x00002003ff007988 */ /* 0x0005e40008000808 */
.L_x_41:
[----:B------:R-:W-:Y:S05]  /*12a0*/  BSYNC.RELIABLE B3 ;  /* 0x0000000000037941 */ /* 0x000fea0003800100 */
.L_x_39:
[----:B------:R2:W-:Y:S02]  /*12b0*/  @!P3 STS [UR8+0x24], R2 ;  /* 0x00002402ff00b988 */ /* 0x0005e40008000808 */
.L_x_42:
[----:B------:R-:W-:Y:S05]  /*12c0*/  BSYNC.RECONVERGENT B4 ;  /* 0x0000000000047941 */ /* 0x000fea0003800200 */
.L_x_38:
[----:B------:R-:W-:Y:S05]  /*12d0*/  WARPSYNC.ALL ;  /* 0x0000000000007948 */ /* 0x000fea0003800000 */
[----:B------:R-:W-:Y:S01]  /*12e0*/  NOP ;  /* 0x0000000000007918 */ /* 0x000fe20000000000 */
[----:B------:R-:W-:Y:S04]  /*12f0*/  BSSY.RECONVERGENT B4, `(.L_x_43) ;  /* 0x000000e000047945 */ /* 0x000fe80003800200 */
[----:B------:R-:W-:Y:S05]  /*1300*/  @P3 BRA `(.L_x_44) ;  /* 0x0000000000303947 */ /* 0x000fea0003800000 */
[----:B--23--:R-:W2:Y:S01]  /*1310*/  LDS R3, [UR8+0x34] ;  /* 0x00003408ff037984 */ /* 0x00cea20008000800 */
[----:B----4-:R-:W3:Y:S03]  /*1320*/  LDC.64 R4, c[0x0][0x3b8] ;  /* 0x0000ee00ff047b82 */ /* 0x010ee60000000a00 */
[----:B------:R-:W4:Y:S01]  /*1330*/  LDS R2, [UR8+0x1c] ;  /* 0x00001c08ff027984 */ /* 0x000f220008000800 */
[C---:B---3--:R-:W-:Y:S01]  /*1340*/  SHF.L.U64.HI R5, R4.reuse, 0x1, R5 ;  /* 0x0000000104057819 */ /* 0x048fe20000010205 */
[----:B------:R-:W-:-:S03]  /*1350*/  IMAD.SHL.U32 R4, R4, 0x2, RZ ;  /* 0x0000000204047824 */ /* 0x000fc600078e00ff */
[--C-:B-----5:R-:W-:Y:S02]  /*1360*/  SHF.R.U32.HI R7, RZ, 0x4, R5.reuse ;  /* 0x00000004ff077819 */ /* 0x120fe40000011605 */
[----:B------:R-:W-:-:S05]  /*1370*/  SHF.R.U64 R4, R4, 0x4, R5 ;  /* 0x0000000404047819 */ /* 0x000fca0000001205 */
[----:B------:R3:W-:Y:S01]  /*1380*/  STS [UR8+0xc], R4 ;  /* 0x00000c04ff007988 */ /* 0x0007e20008000808 */
[----:B--2---:R-:W-:Y:S02]  /*1390*/  LOP3.LUT R3, R3, 0x7, RZ, 0xb8, !PT ;  /* 0x0000000703037812 */ /* 0x004fe400078eb8ff */
[----:B----4-:R-:W-:-:S03]  /*13a0*/  LOP3.LUT R2, R2, 0xf, R7, 0xb8, !PT ;  /* 0x0000000f02027812 */ /* 0x010fc600078eb807 */
[----:B------:R3:W-:Y:S04]  /*13b0*/  STS [UR8+0x34], R3 ;  /* 0x00003403ff007988 */ /* 0x0007e80008000808 */
[----:B------:R3:W-:Y:S02]  /*13c0*/  STS [UR8+0x1c], R2 ;  /* 0x00001c02ff007988 */ /* 0x0007e40008000808 */
.L_x_44:
[----:B------:R-:W-:Y:S05]  /*13d0*/  BSYNC.RECONVERGENT B4 ;  /* 0x0000000000047941 */ /* 0x000fea0003800200 */
.L_x_43:
[----:B------:R-:W-:Y:S04]  /*13e0*/  BSSY.RECONVERGENT B5, `(.L_x_45) ;  /* 0x000001a000057945 */ /* 0x000fe80003800200 */
[----:B------:R-:W-:Y:S04]  /*13f0*/  BSSY.RELIABLE B4, `(.L_x_46) ;  /* 0x0000015000047945 */ /* 0x000fe80003800100 */
[----:B------:R-:W-:Y:S05]  /*1400*/  @P3 BRA `(.L_x_47) ;  /* 0x0000000000203947 */ /* 0x000fea0003800000 */
[----:B--23--:R-:W2:Y:S02]  /*1410*/  LDS R2, [UR8+0x34] ;  /* 0x00003408ff027984 */ /* 0x00cea40008000800 */
[----:B--2---:R-:W-:-:S05]  /*1420*/  LOP3.LUT R2, R2, 0x38, RZ, 0xb8, !PT ;  /* 0x0000003802027812 */ /* 0x004fca00078eb8ff */
[----:B------:R2:W-:Y:S01]  /*1430*/  STS [UR8+0x34], R2 ;  /* 0x00003402ff007988 */ /* 0x0005e20008000808 */
[----:B------:R-:W-:Y:S05]  /*1440*/  @P3 BRA `(.L_x_48) ;  /* 0x0000000000203947 */ /* 0x000fea0003800000 */
[----:B--2---:R-:W2:Y:S01]  /*1450*/  LDS R2, [UR8+0x8] ;  /* 0x00000808ff027984 */ /* 0x004ea20008000800 */
[----:B------:R-:W-:-:S05]  /*1460*/  IMAD.MOV.U32 R3, RZ, RZ, 0x780 ;  /* 0x00000780ff037424 */ /* 0x000fca00078e00ff */
[----:B--2---:R-:W-:-:S05]  /*1470*/  LOP3.LUT R2, R2, 0x300, R3, 0xd8, !PT ;  /* 0x0000030002027812 */ /* 0x004fca00078ed803 */
[----:B------:R2:W-:Y:S02]  /*1480*/  STS [UR8+0x8], R2 ;  /* 0x00000802ff007988 */ /* 0x0005e40008000808 */
.L_x_47:
[----:B------:R-:W-:Y:S05]  /*1490*/  @P3 BRA `(.L_x_49) ;  /* 0x0000000000283947 */ /* 0x000fea0003800000 */
[----:B--23--:R-:W2:Y:S02]  /*14a0*/  LDS R2, [UR8+0x8] ;  /* 0x00000808ff027984 */ /* 0x00cea40008000800 */
[----:B--2---:R-:W-:-:S05]  /*14b0*/  LOP3.LUT R2, R2, 0x1800, RZ, 0xb8, !PT ;  /* 0x0000180002027812 */ /* 0x004fca00078eb8ff */
[----:B------:R3:W-:Y:S02]  /*14c0*/  STS [UR8+0x8], R2 ;  /* 0x00000802ff007988 */ /* 0x0007e40008000808 */
.L_x_48:
[----:B------:R-:W-:Y:S05]  /*14d0*/  @P3 BREAK.RELIABLE B4 ;  /* 0x0000000000043942 */ /* 0x000fea0003800100 */
[----:B------:R-:W-:Y:S05]  /*14e0*/  @P3 BRA `(.L_x_50) ;  /* 0x0000000000243947 */ /* 0x000fea0003800000 */
[----:B--23--:R-:W2:Y:S01]  /*14f0*/  LDS R2, [UR8+0x8] ;  /* 0x00000808ff027984 */ /* 0x00cea20008000800 */
[----:B------:R-:W-:-:S05]  /*1500*/  IMAD.MOV.U32 R3, RZ, RZ, 0x6000 ;  /* 0x00006000ff037424 */ /* 0x000fca00078e00ff */
[----:B--2---:R-:W-:-:S04]  /*1510*/  LOP3.LUT R2, R2, 0x6000, R3, 0xd8, !PT ;  /* 0x0000600002027812 */ /* 0x004fc800078ed803 */
[----:B------:R-:W-:-:S05]  /*1520*/  LOP3.LUT R2, R2, 0x400000, RZ, 0xb8, !PT ;  /* 0x0040000002027812 */ /* 0x000fca00078eb8ff */
[----:B------:R2:W-:Y:S02]  /*1530*/  STS [UR8+0x8], R2 ;  /* 0x00000802ff007988 */ /* 0x0005e40008000808 */
.L_x_49:
[----:B------:R-:W-:Y:S05]  /*1540*/  BSYNC.RELIABLE B4 ;  /* 0x0000000000047941 */ /* 0x000fea0003800100 */
.L_x_46:
[----:B--23--:R-:W2:Y:S02]  /*1550*/  @!P3 LDS R2, [UR8+0x8] ;  /* 0x00000808ff02b984 */ /* 0x00cea40008000800 */
[----:B--2---:R-:W-:-:S05]  /*1560*/  @!P3 LOP3.LUT R2, R2, 0x8000, RZ, 0xb8, !PT ;  /* 0x000080000202b812 */ /* 0x004fca00078eb8ff */
[----:B------:R2:W-:Y:S02]  /*1570*/  @!P3 STS [UR8+0x8], R2 ;  /* 0x00000802ff00b988 */ /* 0x0005e40008000808 */
.L_x_50:
[----:B------:R-:W-:Y:S05]  /*1580*/  BSYNC.RECONVERGENT B5 ;  /* 0x0000000000057941 */ /* 0x000fea0003800200 */
.L_x_45:
[----:B------:R-:W-:Y:S05]  /*1590*/  WARPSYNC.ALL ;  /* 0x0000000000007948 */ /* 0x000fea0003800000 */
[----:B------:R-:W-:Y:S01]  /*15a0*/  NOP ;  /* 0x0000000000007918 */ /* 0x000fe20000000000 */
[----:B------:R-:W-:-:S04]  /*15b0*/  UIADD3 UR4, UPT, UPT, UR4, 0x100, URZ ;  /* 0x0000010004047890 */ /* 0x000fc8000fffe0ff */
[----:B------:R-:W-:-:S04]  /*15c0*/  UIADD3 UR20, UP0, UPT, UR4, UR20, URZ ;  /* 0x0000001404147290 */ /* 0x000fc8000ff1e0ff */
[----:B------:R-:W-:Y:S01]  /*15d0*/  ULEA.HI.X.SX32 UR21, UR4, UR21, 0x1, UP0 ;  /* 0x0000001504157291 */ /* 0x000fe200080f0eff */
[----:B------:R-:W-:Y:S11]  /*15e0*/  @P0 BRA `(.L_x_51) ;  /* 0x0000000000300947 */ /* 0x000ff60003800000 */
[----:B--23--:R-:W2:Y:S01]  /*15f0*/  S2R R2, SR_LANEID ;  /* 0x0000000000027919 */ /* 0x00cea20000000000 */
[----:B------:R-:W-:Y:S05]  /*1600*/  WARPSYNC.ALL ;  /* 0x0000000000007948 */ /* 0x000fea0003800000 */
[----:B------:R-:W-:Y:S01]  /*1610*/  NOP ;  /* 0x0000000000007918 */ /* 0x000fe20000000000 */
[----:B--2-4-:R-:W-:-:S05]  /*1620*/  IMAD.SHL.U32 R4, R2, 0x4, RZ ;  /* 0x0000000402047824 */ /* 0x014fca00078e00ff */
[----:B------:R-:W2:Y:S01]  /*1630*/  LDS R5, [R4+UR8] ;  /* 0x0000000804057984 */ /* 0x000ea20008000800 */
[----:B------:R-:W-:-:S05]  /*1640*/  IADD3 R2, P1, PT, R4, UR20, RZ ;  /* 0x0000001404027c10 */ /* 0x000fca000ff3e0ff */
[----:B------:R-:W-:-:S05]  /*1650*/  IMAD.X R3, RZ, RZ, UR21, P1 ;  /* 0x00000015ff037e24 */ /* 0x000fca00088e06ff */
[----:B--2---:R2:W3:Y:S01]  /*1660*/  ATOMG.E.EXCH.STRONG.GPU PT, RZ, [R2], R5 ;  /* 0x0000000502ff73a8 */ /* 0x0044e200041ee100 */
[----:B------:R-:W-:-:S04]  /*1670*/  DEPBAR {5,4,3,2,1,0} ;  /* 0x0000003f0000791a */ /* 0x000fc80000000000 */
[----:B------:R-:W4:Y:S02]  /*1680*/  CCTL.E.C.LDCU.IV.DEEP [UR20] ;  /* 0x0000000014007540 */ /* 0x000f240009c08000 */
[----:B----4-:R2:W-:Y:S01]  /*1690*/  UTMACCTL.IV [UR20] ;  /* 0x00000000140079b9 */ /* 0x0105e20008000000 */
[----:B------:R-:W-:Y:S01]  /*16a0*/  NOP ;  /* 0x0000000000007918 */ /* 0x000fe20000000000 */
.L_x_51:
[----:B------:R-:W-:Y:S05]  /*16b0*/  @P0 BRA `(.L_x_52) ;  /* 0x00000000000c0947 */ /* 0x000fea0003800000 */
[----:B------:R0:W-:Y:S01]  /*16c0*/  UTMACMDFLUSH ;  /* 0x00000000000079b7 */ /* 0x0001e20000000000 */
[----:B------:R-:W-:Y:S05]  /*16d0*/  @P0 BRA `(.L_x_52) ;  /* 0x0000000000040947 */ /* 0x000fea0003800000 */
[----:B------:R-:W-:-:S04]  /*16e0*/  DEPBAR.LE SB0, 0x0 ;  /* 0x000080000000791a */ /* 0x000fc80000000000 */
.L_x_52:
[----:B------:R-:W-:Y:S05]  /*16f0*/  WARPSYNC.ALL ;  /* 0x0000000000007948 */ /* 0x000fea0003800000 */
[----:B------:R-:W-:Y:S01]  /*1700*/  NOP ;  /* 0x0000000000007918 */ /* 0x000fe20000000000 */
[----:B---3--:R-:W-:Y:S01]  /*1710*/  BAR.SYNC.DEFER_BLOCKING 0x0 ;  /* 0x0000000000007b1d */ /* 0x008fe20000010000 */
[----:B--2---:R-:W-:Y:S01]  /*1720*/  SHF.R.U32.HI R2, RZ, 0x5, R0 ;  /* 0x00000005ff027819 */ /* 0x004fe20000011600 */
[----:B------:R-:W-:-:S03]  /*1730*/  UIADD3 UR12, UPT, UPT, UR8, 0x10020, URZ ;  /* 0x00010020080c7890 */ /* 0x000fc6000fffe0ff */
[----:B------:R-:W-:Y:S01]  /*1740*/  R2UR UR22, R2 ;  /* 0x00000000021672ca */ /* 0x000fe200000e0000 */
[----:B------:R-:W-:Y:S01]  /*1750*/  VOTEU.ALL UP0, P3 ;  /* 0x0000000000ff7886 */ /* 0x000fe20001800000 */
[----:B------:R-:W-:Y:S01]  /*1760*/  UMOV UR4, 0x1 ;  /* 0x0000000100047882 */ /* 0x000fe20000000000 */
[----:B------:R-:W-:Y:S01]  /*1770*/  VOTEU.ALL UP1, P3 ;  /* 0x0000000000ff7886 */ /* 0x000fe20001820000 */
[----:B------:R-:W-:Y:S02]  /*1780*/  BSSY.RECONVERGENT B5, `(.L_x_53) ;  /* 0x0000018000057945 */ /* 0x000fe40003800200 */
[----:B------:R-:W-:-:S04]  /*1790*/  @!UP0 UIADD3 UR10, UPT, UPT, -UR4, 0x100000, URZ ;  /* 0x00100000040a8890 */ /* 0x000fc8000fffe1ff */
[----:B------:R-:W-:Y:S02]  /*17a0*/  @!UP0 USHF.L.U32 UR11, UR10, 0xb, URZ ;  /* 0x0000000b0a0b8899 */ /* 0x000fe400080006ff */
[----:B------:R-:W-:Y:S02]  /*17b0*/  @!UP0 USHF.L.U32 UR10, UR10, 0x1, URZ ;  /* 0x000000010a0a8899 */ /* 0x000fe400080006ff */
[----:B------:R-:W-:-:S04]  /*17c0*/  @!UP0 UIADD3 UR4, UPT, UPT, -UR4, 0x100000, URZ ;  /* 0x0010000004048890 */ /* 0x000fc8000fffe1ff */
[----:B------:R-:W-:Y:S02]  /*17d0*/  @!UP0 USHF.L.U32 UR5, UR4, 0xb, URZ ;  /* 0x0000000b04058899 */ /* 0x000fe400080006ff */
[----:B------:R-:W-:Y:S01]  /*17e0*/  @!UP0 USHF.L.U32 UR4, UR4, 0x1, URZ ;  /* 0x0000000104048899 */ /* 0x000fe200080006ff */
[----:B------:R-:W-:Y:S01]  /*17f0*/  VOTEU.ALL UP0, P3 ;  /* 0x0000000000ff7886 */ /* 0x000fe20001800000 */
[----:B------:R-:W2:Y:S04]  /*1800*/  FENCE.VIEW.ASYNC.S ;  /* 0x00000000000073c6 */ /* 0x000ea80000000000 */
[----:B--2---:R2:W3:Y:S06]  /*1810*/  @!UP0 SYNCS.EXCH.64 URZ, [UR8+0x10000], UR10 ;  /* 0x0100000a08ff85b2 */ /* 0x0044ec0008000100 */
[----:B------:R2:W3:Y:S02]  /*1820*/  @!UP1 SYNCS.EXCH.64 URZ, [UR8+0x10020], UR4 ;  /* 0x0100200408ff95b2 */ /* 0x0004e40008000100 */
[----:B---3--:R-:W-:Y:S06]  /*1830*/  BAR.SYNC.DEFER_BLOCKING 0x0 ;  /* 0x0000000000007b1d */ /* 0x008fec0000010000 */
[----:B------:R-:W-:Y:S05]  /*1840*/  @P3 BRA `(.L_x_54) ;  /* 0x00000000002c3947 */ /* 0x000fea0003800000 */
[----:B--2---:R-:W-:Y:S02]  /*1850*/  UMOV UR4, 0x1 ;  /* 0x0000000100047882 */ /* 0x004fe40000000000 */
[----:B------:R-:W-:-:S04]  /*1860*/  UIADD3 UR10, UPT, UPT, -UR4, 0x100000, URZ ;  /* 0x00100000040a7890 */ /* 0x000fc8000fffe1ff */
[----:B------:R-:W-:Y:S02]  /*1870*/  USHF.L.U32 UR11, UR10, 0xb, URZ ;  /* 0x0000000b0a0b7899 */ /* 0x000fe400080006ff */
[----:B------:R-:W-:Y:S02]  /*1880*/  USHF.L.U32 UR10, UR10, 0x1, URZ ;  /* 0x000000010a0a7899 */ /* 0x000fe400080006ff */
[----:B------:R-:W-:-:S04]  /*1890*/  UIADD3 UR4, UPT, UPT, -UR4, 0x100000, URZ ;  /* 0x0010000004047890 */ /* 0x000fc8000fffe1ff */
[----:B------:R-:W-:Y:S02]  /*18a0*/  USHF.L.U32 UR5, UR4, 0xb, URZ ;  /* 0x0000000b04057899 */ /* 0x000fe400080006ff */
[----:B------:R-:W-:Y:S01]  /*18b0*/  USHF.L.U32 UR4, UR4, 0x1, URZ ;  /* 0x0000000104047899 */ /* 0x000fe200080006ff */
[----:B------:R-:W2:Y:S03]  /*18c0*/  FENCE.VIEW.ASYNC.S ;  /* 0x00000000000073c6 */ /* 0x000ea60000000000 */
[----:B--2---:R3:W2:Y:S08]  /*18d0*/  SYNCS.EXCH.64 URZ, [UR8+0x10008], UR10 ;  /* 0x0100080a08ff75b2 */ /* 0x0046b00008000100 */
[----:B------:R3:W4:Y:S02]  /*18e0*/  SYNCS.EXCH.64 URZ, [UR8+0x10028], UR4 ;  /* 0x0100280408ff75b2 */ /* 0x0007240008000100 */
[----:B---3--:R-:W-:Y:S01]  /*18f0*/  NOP ;  /* 0x0000000000007918 */ /* 0x008fe20000000000 */
.L_x_54:
[----:B--2---:R-:W-:Y:S05]  /*1900*/  BSYNC.RECONVERGENT B5 ;  /* 0x0000000000057941 */ /* 0x004fea0003800200 */
.L_x_53:
[----:B----4-:R-:W-:Y:S06]  /*1910*/  BAR.SYNC.DEFER_BLOCKING 0x0 ;  /* 0x0000000000007b1d */ /* 0x010fec0000010000 */
[----:B------:R-:W-:Y:S04]  /*1920*/  BSSY.RECONVERGENT B5, `(.L_x_55) ;  /* 0x000000d000057945 */ /* 0x000fe80003800200 */
[----:B------:R-:W-:Y:S05]  /*1930*/  @P3 BRA `(.L_x_56) ;  /* 0x00000000002c3947 */ /* 0x000fea0003800000 */
[----:B------:R-:W-:Y:S02]  /*1940*/  UMOV UR4, 0x1 ;  /* 0x0000000100047882 */ /* 0x000fe40000000000 */
[----:B------:R-:W-:-:S04]  /*1950*/  UIADD3 UR10, UPT, UPT, -UR4, 0x100000, URZ ;  /* 0x00100000040a7890 */ /* 0x000fc8000fffe1ff */
[----:B------:R-:W-:Y:S02]  /*1960*/  USHF.L.U32 UR11, UR10, 0xb, URZ ;  /* 0x0000000b0a0b7899 */ /* 0x000fe400080006ff */
[----:B------:R-:W-:Y:S02]  /*1970*/  USHF.L.U32 UR10, UR10, 0x1, URZ ;  /* 0x000000010a0a7899 */ /* 0x000fe400080006ff */
[----:B------:R-:W-:-:S04]  /*1980*/  UIADD3 UR4, UPT, UPT, -UR4, 0x100000, URZ ;  /* 0x0010000004047890 */ /* 0x000fc8000fffe1ff */
[----:B------:R-:W-:Y:S02]  /*1990*/  USHF.L.U32 UR5, UR4, 0xb, URZ ;  /* 0x0000000b04057899 */ /* 0x000fe400080006ff */
[----:B------:R-:W-:Y:S01]  /*19a0*/  USHF.L.U32 UR4, UR4, 0x1, URZ ;  /* 0x0000000104047899 */ /* 0x000fe200080006ff */
[----:B------:R-:W2:Y:S03]  /*19b0*/  FENCE.VIEW.ASYNC.S ;  /* 0x00000000000073c6 */ /* 0x000ea60000000000 */
[----:B--2---:R2:W3:Y:S08]  /*19c0*/  SYNCS.EXCH.64 URZ, [UR8+0x10010], UR10 ;  /* 0x0100100a08ff75b2 */ /* 0x0044f00008000100 */
[----:B------:R2:W4:Y:S01]  /*19d0*/  SYNCS.EXCH.64 URZ, [UR8+0x10030], UR4 ;  /* 0x0100300408ff75b2 */ /* 0x0005220008000100 */
[----:B------:R-:W-:Y:S01]  /*19e0*/  NOP ;  /* 0x0000000000007918 */ /* 0x000fe20000000000 */
.L_x_56:
[----:B--2---:R-:W-:Y:S05]  /*19f0*/  BSYNC.RECONVERGENT B5 ;  /* 0x0000000000057941 */ /* 0x004fea0003800200 */
.L_x_55:
[----:B---34-:R-:W-:Y:S01]  /*1a00*/  BAR.SYNC.DEFER_BLOCKING 0x0 ;  /* 0x0000000000007b1d */ /* 0x018fe20000010000 */
[----:B------:R-:W-:Y:S01]  /*1a10*/  USHF.L.U32 UR15, UR7, 0x6, URZ ;  /* 0x00000006070f7899 */ /* 0x000fe200080006ff */
[----:B------:R-:W-:Y:S01]  /*1a20*/  ISETP.GE.AND P0, PT, R6, 0x1, PT ;  /* 0x000000010600780c */ /* 0x000fe20003f06270 */
[----:B------:R-:W-:-:S03]  /*1a30*/  USHF.L.U32 UR19, UR9, 0x6, URZ ;  /* 0x0000000609137899 */ /* 0x000fc600080006ff */
        /* <DEDUP_REMOVED lines=13> */
.L_x_58:
[----:B--2---:R-:W-:Y:S05]  /*1b10*/  BSYNC.RECONVERGENT B5 ;  /* 0x0000000000057941 */ /* 0x004fea0003800200 */
.L_x_57:
[----:B------:R-:W-:Y:S05]  /*1b20*/  @!P0 BRA `(.L_x_59) ;  /* 0x0000000800708947 */ /* 0x000fea0003800000 */
[----:B---34-:R-:W-:Y:S01]  /*1b30*/  BAR.SYNC.DEFER_BLOCKING 0x0 ;  /* 0x0000000000007b1d */ /* 0x018fe20000010000 */
[----:B------:R-:W-:Y:S01]  /*1b40*/  @!P3 IMAD.MOV.U32 R2, RZ, RZ, 0x4000 ;  /* 0x00004000ff02b424 */ /* 0x000fe200078e00ff */
[----:B------:R-:W-:Y:S02]  /*1b50*/  ELECT P1, URZ, PT ;  /* 0x0000000000ff782f */ /* 0x000fe40003820000 */
[----:B------:R-:W-:Y:S02]  /*1b60*/  ELECT P0, URZ, PT ;  /* 0x0000000000ff782f */ /* 0x000fe40003800000 */
[C---:B------:R-:W-:Y:S01]  /*1b70*/  ISETP.LT.U32.AND P1, PT, R20.reuse, 0x20, P1 ;  /* 0x000000201400780c */ /* 0x040fe20000f21070 */
[----:B------:R-:W-:Y:S01]  /*1b80*/  UMOV UR11, UR15 ;  /* 0x0000000f000b7c82 */ /* 0x000fe20008000000 */
[----:B------:R-:W-:Y:S01]  /*1b90*/  ISETP.LT.U32.AND P0, PT, R20, 0x20, P0 ;  /* 0x000000201400780c */ /* 0x000fe20000701070 */
[----:B------:R-:W-:-:S10]  /*1ba0*/  UIADD3 UR16, UPT, UPT, UR8, 0x8000, URZ ;  /* 0x0000800008107890 */ /* 0x000fd4000fffe0ff */
[----:B------:R-:W-:Y:S01]  /*1bb0*/  VOTEU.ANY UP0, P1 ;  /* 0x0000000000ff7886 */ /* 0x000fe20000800100 */
[----:B------:R-:W-:Y:S01]  /*1bc0*/  VOTEU.ANY UP2, P1 ;  /* 0x0000000000ff7886 */ /* 0x000fe20000840100 */
[----:B------:R-:W-:Y:S01]  /*1bd0*/  VOTEU.ANY UP1, P0 ;  /* 0x0000000000ff7886 */ /* 0x000fe20000020100 */
[----:B------:R-:W-:Y:S01]  /*1be0*/  VOTEU.ANY UP3, P0 ;  /* 0x0000000000ff7886 */ /* 0x000fe20000060100 */
[----:B------:R2:W-:Y:S01]  /*1bf0*/  @!P3 SYNCS.ARRIVE.TRANS64 RZ, [UR8+0x10000], R2 ;  /* 0x01000002ffffb9a7 */ /* 0x0005e20008000008 */
[----:B------:R3:W-:Y:S06]  /*1c00*/  MEMBAR.ALL.CTA ;  /* 0x0000000000007992 */ /* 0x0007ec0000008000 */
[----:B---3--:R-:W3:Y:S01]  /*1c10*/  FENCE.VIEW.ASYNC.S ;  /* 0x00000000000073c6 */ /* 0x008ee20000000000 */
[----:B------:R-:W-:Y:S01]  /*1c20*/  @UP0 UIADD3 UR9, UPT, UPT, UR8, 0x10000, URZ ;  /* 0x0001000008090890 */ /* 0x000fe2000fffe0ff */
[----:B------:R-:W-:Y:S01]  /*1c30*/  @UP0 UMOV UR10, URZ ;  /* 0x000000ff000a0c82 */ /* 0x000fe20008000000 */
[----:B------:R-:W-:Y:S01]  /*1c40*/  @UP1 UIADD3 UR17, UPT, UPT, UR8, 0x10000, URZ ;  /* 0x0001000008111890 */ /* 0x000fe2000fffe0ff */
[----:B------:R-:W-:Y:S01]  /*1c50*/  @UP1 UMOV UR18, URZ ;  /* 0x000000ff00121c82 */ /* 0x000fe20008000000 */
[----:B------:R-:W-:Y:S01]  /*1c60*/  UISETP.NE.U32.AND UP0, UPT, UR22, URZ, UPT ;  /* 0x000000ff1600728c */ /* 0x000fe2000bf05070 */
[----:B---3--:R-:W-:Y:S06]  /*1c70*/  BAR.SYNC.DEFER_BLOCKING 0x0 ;  /* 0x0000000000007b1d */ /* 0x008fec0000010000 */
[----:B------:R2:W-:Y:S02]  /*1c80*/  @UP2 UTMALDG.2D [UR8], [UR24] ;  /* 0x00000008180025b4 */ /* 0x0005e40008008000 */
[----:B------:R-:W-:Y:S06]  /*1c90*/  BAR.SYNC.DEFER_BLOCKING 0x0 ;  /* 0x0000000000007b1d */ /* 0x000fec0000010000 */
[----:B------:R2:W-:Y:S02]  /*1ca0*/  @UP3 UTMALDG.2D [UR16], [UR26] ;  /* 0x000000101a0035b4 */ /* 0x0005e40008008000 */
[----:B------:R-:W-:Y:S06]  /*1cb0*/  BAR.SYNC.DEFER_BLOCKING 0x0 ;  /* 0x0000000000007b1d */ /* 0x000fec0000010000 */
[----:B------:R-:W3:Y:S02]  /*1cc0*/  SYNCS.PHASECHK.TRANS64.TRYWAIT P0, [UR8+0x10000], RZ ;  /* 0x010000ffff0075a7 */ /* 0x000ee40008001108 */
[----:B--23--:R-:W-:Y:S05]  /*1cd0*/  @!P0 BRA `(.L_x_60) ;  /* 0x0000000c00c08947 */ /* 0x00cfea0003800000 */
.L_x_78:
[----:B------:R-:W-:Y:S05]  /*1ce0*/  BRA.U UP0, `(.L_x_61) ;  /* 0x0000000100747547 */ /* 0x000fea000b800000 */
[----:B------:R-:W-:Y:S02]  /*1cf0*/  USHF.R.U32.HI UR6, URZ, 0x4, UR8 ;  /* 0x00000004ff067899 */ /* 0x000fe40008011608 */
[----:B------:R-:W-:Y:S02]  /*1d00*/  USHF.R.U32.HI UR10, URZ, 0x4, UR16 ;  /* 0x00000004ff0a7899 */ /* 0x000fe40008011610 */
[----:B------:R-:W-:Y:S02]  /*1d10*/  USGXT.U32 UR6, UR6, 0xe ;  /* 0x0000000e0606789a */ /* 0x000fe40008000000 */
[----:B------:R-:W-:Y:S02]  /*1d20*/  USGXT.U32 UR10, UR10, 0xe ;  /* 0x0000000e0a0a789a */ /* 0x000fe40008000000 */
[----:B------:R-:W-:Y:S02]  /*1d30*/  UIADD3 UR32, UP0, UPT, UR6, 0x2, URZ ;  /* 0x0000000206207890 */ /* 0x000fe4000ff1e0ff */
[----:B------:R-:W-:Y:S01]  /*1d40*/  UIADD3 UR34, UP1, UPT, UR10, 0x2, URZ ;  /* 0x000000020a227890 */ /* 0x000fe2000ff3e0ff */
[----:B------:R-:W-:Y:S01]  /*1d50*/  UMOV UR4, URZ ;  /* 0x000000ff00047c82 */ /* 0x000fe20008000000 */
[----:B------:R-:W-:Y:S01]  /*1d60*/  UMOV UR5, URZ ;  /* 0x000000ff00057c82 */ /* 0x000fe20008000000 */
[----:B------:R-:W-:-:S02]  /*1d70*/  UIADD3.X UR33, UPT, UPT, UR4, 0x40004040, URZ, UP0, !UPT ;  /* 0x4000404004217890 */ /* 0x000fc400087fe4ff */
[----:B------:R-:W-:Y:S02]  /*1d80*/  UIADD3.X UR35, UPT, UPT, UR5, 0x40004040, URZ, UP1, !UPT ;  /* 0x4000404005237890 */ /* 0x000fe40008ffe4ff */
[----:B------:R-:W-:Y:S02]  /*1d90*/  UIADD3.64 UR4, UPT, UPT, UR32, 0x2, URZ ;  /* 0x0000000220047897 */ /* 0x000fe4000fffe0ff */
[----:B------:R-:W-:Y:S02]  /*1da0*/  UIADD3.64 UR16, UPT, UPT, UR34, 0x2, URZ ;  /* 0x0000000222107897 */ /* 0x000fe4000fffe0ff */
[----:B------:R-:W-:Y:S02]  /*1db0*/  UIADD3.64 UR28, UPT, UPT, UR32, 0x4, URZ ;  /* 0x00000004201c7897 */ /* 0x000fe4000fffe0ff */
[----:B------:R-:W-:Y:S01]  /*1dc0*/  UIADD3.64 UR30, UPT, UPT, UR34, 0x4, URZ ;  /* 0x00000004221e7897 */ /* 0x000fe2000fffe0ff */
[----:B------:R-:W-:Y:S01]  /*1dd0*/  UMOV UR36, 0x0 ;  /* 0x0000000000247882 */ /* 0x000fe20000000000 */
[----:B------:R-:W-:Y:S01]  /*1de0*/  UMOV UR37, 0x4100010 ;  /* 0x0410001000257882 */ /* 0x000fe20000000000 */
[----:B------:R-:W-:Y:S01]  /*1df0*/  UMOV UR7, 0x40004040 ;  /* 0x4000404000077882 */ /* 0x000fe20000000000 */
[----:B------:R-:W-:Y:S01]  /*1e00*/  UMOV UR11, 0x40004040 ;  /* 0x40004040000b7882 */ /* 0x000fe20000000000 */
[----:B------:R-:W-:Y:S01]  /*1e10*/  UMOV UR38, 0x0 ;  /* 0x0000000000267882 */ /* 0x000fe20000000000 */
[----:B------:R-:W-:Y:S01]  /*1e20*/  UMOV UR39, 0x4100010 ;  /* 0x0410001000277882 */ /* 0x000fe20000000000 */
[----:B------:R-:W-:Y:S01]  /*1e30*/  UMOV UR40, 0x0 ;  /* 0x0000000000287882 */ /* 0x000fe20000000000 */
[----:B------:R-:W-:Y:S01]  /*1e40*/  UMOV UR41, 0x4100010 ;  /* 0x0410001000297882 */ /* 0x000fe20000000000 */
[----:B------:R2:W-:Y:S01]  /*1e50*/  UTCHMMA gdesc[UR6], gdesc[UR10], tmem[UR23], tmem[UR36], idesc[UR37], !UPT ;  /* 0x00ff240a060075ea */ /* 0x0005e2000f800017 */
[----:B------:R-:W-:Y:S01]  /*1e60*/  UMOV UR42, 0x0 ;  /* 0x00000000002a7882 */ /* 0x000fe20000000000 */
[----:B------:R-:W-:Y:S01]  /*1e70*/  UMOV UR43, 0x4100010 ;  /* 0x04100010002b7882 */ /* 0x000fe20000000000 */
[----:B------:R2:W-:Y:S01]  /*1e80*/  UTCHMMA gdesc[UR32], gdesc[UR34], tmem[UR23], tmem[UR38], idesc[UR39], UPT ;  /* 0x00ff2622200075ea */ /* 0x0005e2000b800017 */
[----:B------:R2:W-:Y:S01]  /*1e90*/  UTCHMMA gdesc[UR4], gdesc[UR16], tmem[UR23], tmem[UR40], idesc[UR41], UPT ;  /* 0x00ff2810040075ea */ /* 0x0005e2000b800017 */
[----:B------:R2:W-:Y:S01]  /*1ea0*/  UTCHMMA gdesc[UR28], gdesc[UR30], tmem[UR23], tmem[UR42], idesc[UR43], UPT ;  /* 0x00ff2a1e1c0075ea */ /* 0x0005e2000b800017 */
[----:B------:R-:W-:Y:S01]  /*1eb0*/  NOP ;  /* 0x0000000000007918 */ /* 0x000fe20000000000 */
.L_x_61:
[----:B------:R-:W-:Y:S01]  /*1ec0*/  ELECT P0, URZ, PT ;  /* 0x0000000000ff782f */ /* 0x000fe20003800000 */
[----:B--2---:R-:W-:Y:S01]  /*1ed0*/  UMOV UR4, UR12 ;  /* 0x0000000c00047c82 */ /* 0x004fe20008000000 */
[----:B------:R-:W-:Y:S02]  /*1ee0*/  UMOV UR5, URZ ;  /* 0x000000ff00057c82 */ /* 0x000fe40008000000 */
[----:B------:R-:W-:-:S13]  /*1ef0*/  ISETP.LT.U32.AND P0, PT, R20, 0x20, P0 ;  /* 0x000000201400780c */ /* 0x000fda0000701070 */
[----:B------:R-:W-:Y:S01]  /*1f00*/  VOTEU.ANY UP0, P0 ;  /* 0x0000000000ff7886 */ /* 0x000fe20000000100 */
[----:B------:R-:W-:Y:S01]  /*1f10*/  VOTEU.ANY UP1, P0 ;  /* 0x0000000000ff7886 */ /* 0x000fe20000020100 */
[----:B------:R-:W-:-:S03]  /*1f20*/  ISETP.GE.U32.AND P0, PT, R6, 0x41, PT ;  /* 0x000000410600780c */ /* 0x000fc60003f06070 */
[----:B------:R-:W-:Y:S02]  /*1f30*/  @UP0 UMOV UR4, UR4 ;  /* 0x0000000400040c82 */ /* 0x000fe40008000000 */
[----:B------:R2:W-:Y:S01]  /*1f40*/  @UP1 UTCBAR [UR4], URZ ;  /* 0x000000ff040013e9 */ /* 0x0005e200080000ff */
[----:B------:R-:W-:Y:S06]  /*1f50*/  BAR.SYNC.DEFER_BLOCKING 0x0 ;  /* 0x0000000000007b1d */ /* 0x000fec0000010000 */
[----:B------:R-:W3:Y:S02]  /*1f60*/  SYNCS.PHASECHK.TRANS64.TRYWAIT P1, [UR8+0x10020], RZ ;  /* 0x010020ffff0075a7 */ /* 0x000ee40008021108 */
[----:B--23--:R-:W-:Y:S05]  /*1f70*/  @!P1 BRA `(.L_x_62) ;  /* 0x0000000c00249947 */ /* 0x00cfea0003800000 */
.L_x_79:
[----:B------:R-:W-:Y:S01]  /*1f80*/  UMOV UR4, URZ ;  /* 0x000000ff00047c82 */ /* 0x000fe20008000000 */
[----:B------:R-:W-:Y:S05]  /*1f90*/  @!P0 BRA `(.L_x_59) ;  /* 0x0000000400548947 */ /* 0x000fea0003800000 */
[----:B------:R-:W2:Y:S01]  /*1fa0*/  LDCU UR29, c[0x0][0x3a0] ;  /* 0x00007400ff1d77ac */ /* 0x000ea20008000800 */
[----:B------:R-:W-:Y:S01]  /*1fb0*/  UMOV UR9, 0x1 ;  /* 0x0000000100097882 */ /* 0x000fe20000000000 */
[----:B------:R-:W-:-:S05]  /*1fc0*/  UMOV UR14, 0x40 ;  /* 0x00000040000e7882 */ /* 0x000fca0000000000 */
.L_x_66:
[----:B------:R-:W-:Y:S01]  /*1fd0*/  BAR.SYNC.DEFER_BLOCKING 0x0 ;  /* 0x0000000000007b1d */ /* 0x000fe20000010000 */
[----:B------:R-:W-:Y:S01]  /*1fe0*/  ULEA UR28, UR9, UR8, 0x3 ;  /* 0x00000008091c7291 */ /* 0x000fe2000f8e18ff */
[----:B------:R-:W-:Y:S01]  /*1ff0*/  @!P3 IMAD.MOV.U32 R2, RZ, RZ, 0x4000 ;  /* 0x00004000ff02b424 */ /* 0x000fe200078e00ff */
[----:B------:R-:W-:Y:S01]  /*2000*/  ELECT P1, URZ, PT ;  /* 0x0000000000ff782f */ /* 0x000fe20003820000 */
[----:B------:R-:W-:-:S03]  /*2010*/  ULEA UR12, UR9, UR8, 0xd ;  /* 0x00000008090c7291 */ /* 0x000fc6000f8e68ff */
[----:B------:R-:W-:Y:S02]  /*2020*/  ISETP.LT.U32.AND P1, PT, R20, 0x20, P1 ;  /* 0x000000201400780c */ /* 0x000fe40000f21070 */
[----:B------:R-:W-:Y:S01]  /*2030*/  ELECT P0, URZ, PT ;  /* 0x0000000000ff782f */ /* 0x000fe20003800000 */
[----:B------:R-:W-:-:S03]  /*2040*/  UIADD3 UR16, UPT, UPT, UR12, 0x8000, URZ ;  /* 0x000080000c107890 */ /* 0x000fc6000fffe0ff */
[----:B------:R-:W-:Y:S01]  /*2050*/  ISETP.LT.U32.AND P0, PT, R20, 0x20, P0 ;  /* 0x000000201400780c */ /* 0x000fe20000701070 */
[----:B------:R-:W-:Y:S01]  /*2060*/  UMOV UR18, UR14 ;  /* 0x0000000e00127c82 */ /* 0x000fe20008000000 */
[----:B------:R-:W-:-:S05]  /*2070*/  USHF.L.U32 UR5, UR4, 0x1f, URZ ;  /* 0x0000001f04057899 */ /* 0x000fca00080006ff */
[----:B------:R-:W-:Y:S01]  /*2080*/  VOTEU.ANY UP0, P1 ;  /* 0x0000000000ff7886 */ /* 0x000fe20000800100 */
[----:B------:R3:W-:Y:S01]  /*2090*/  @!P3 SYNCS.ARRIVE.TRANS64 RZ, [UR28+0x10000], R2 ;  /* 0x01000002ffffb9a7 */ /* 0x0007e2000800001c */
[----:B------:R4:W-:Y:S06]  /*20a0*/  MEMBAR.ALL.CTA ;  /* 0x0000000000007992 */ /* 0x0009ec0000008000 */
[----:B----4-:R-:W4:Y:S01]  /*20b0*/  FENCE.VIEW.ASYNC.S ;  /* 0x00000000000073c6 */ /* 0x010f220000000000 */
[----:B------:R-:W-:Y:S01]  /*20c0*/  @UP0 UIADD3 UR13, UPT, UPT, UR28, 0x10000, URZ ;  /* 0x000100001c0d0890 */ /* 0x000fe2000fffe0ff */
[----:B----4-:R-:W-:Y:S01]  /*20d0*/  VOTEU.ANY UP0, P1 ;  /* 0x0000000000ff7886 */ /* 0x010fe20000800100 */
[----:B------:R-:W-:Y:S01]  /*20e0*/  VOTEU.ANY UP1, P0 ;  /* 0x0000000000ff7886 */ /* 0x000fe20000020100 */
[----:B---3--:R-:W-:-:S04]  /*20f0*/  IMAD.U32 R2, RZ, RZ, UR5 ;  /* 0x00000005ff027e24 */ /* 0x008fc8000f8e00ff */
[----:B------:R-:W-:Y:S01]  /*2100*/  @UP1 UIADD3 UR17, UPT, UPT, UR28, 0x10000, URZ ;  /* 0x000100001c111890 */ /* 0x000fe2000fffe0ff */
[----:B------:R-:W-:Y:S01]  /*2110*/  VOTEU.ANY UP1, P0 ;  /* 0x0000000000ff7886 */ /* 0x000fe20000020100 */
[----:B------:R-:W-:Y:S06]  /*2120*/  BAR.SYNC.DEFER_BLOCKING 0x0 ;  /* 0x0000000000007b1d */ /* 0x000fec0000010000 */
[----:B------:R3:W-:Y:S01]  /*2130*/  @UP0 UTMALDG.2D [UR12], [UR24] ;  /* 0x0000000c180005b4 */ /* 0x0007e20008008000 */
[----:B------:R-:W-:Y:S01]  /*2140*/  UISETP.NE.U32.AND UP0, UPT, UR22, URZ, UPT ;  /* 0x000000ff1600728c */ /* 0x000fe2000bf05070 */
[----:B------:R-:W-:Y:S06]  /*2150*/  BAR.SYNC.DEFER_BLOCKING 0x0 ;  /* 0x0000000000007b1d */ /* 0x000fec0000010000 */
[----:B------:R3:W-:Y:S02]  /*2160*/  @UP1 UTMALDG.2D [UR16], [UR26] ;  /* 0x000000101a0015b4 */ /* 0x0007e40008008000 */
[----:B------:R-:W-:Y:S06]  /*2170*/  BAR.SYNC.DEFER_BLOCKING 0x0 ;  /* 0x0000000000007b1d */ /* 0x000fec0000010000 */
[----:B------:R-:W4:Y:S02]  /*2180*/  SYNCS.PHASECHK.TRANS64.TRYWAIT P0, [UR28+0x10000], R2 ;  /* 0x01000002ff0075a7 */ /* 0x000f24000800111c */
[----:B---34-:R-:W-:Y:S05]  /*2190*/  @!P0 BRA `(.L_x_63) ;  /* 0x0000000800a88947 */ /* 0x018fea0003800000 */
.L_x_80:
        /* <DEDUP_REMOVED lines=11> */
[----:B------:R-:W-:Y:S02]  /*2250*/  UIADD3 UR6, UP0, UPT, UR16, 0x2, URZ ;  /* 0x0000000210067890 */ /* 0x000fe4000ff1e0ff */
[----:B------:R-:W-:Y:S02]  /*2260*/  UIADD3 UR32, UP1, UPT, UR30, 0x2, URZ ;  /* 0x000000021e207890 */ /* 0x000fe4000ff3e0ff */
[----:B------:R-:W-:Y:S02]  /*2270*/  UIADD3 UR34, UP2, UPT, UR16, 0x4, URZ ;  /* 0x0000000410227890 */ /* 0x000fe4000ff5e0ff */
[----:B------:R-:W-:Y:S02]  /*2280*/  UIADD3 UR36, UP3, UPT, UR30, 0x4, URZ ;  /* 0x000000041e247890 */ /* 0x000fe4000ff7e0ff */
[----:B------:R-:W-:-:S02]  /*2290*/  UIADD3.X UR7, UPT, UPT, UR17, URZ, URZ, UP0, !UPT ;  /* 0x000000ff11077290 */ /* 0x000fc400087fe4ff */
[----:B------:R-:W-:Y:S02]  /*22a0*/  UIADD3.X UR33, UPT, UPT, UR31, URZ, URZ, UP1, !UPT ;  /* 0x000000ff1f217290 */ /* 0x000fe40008ffe4ff */
[----:B------:R-:W-:Y:S02]  /*22b0*/  UIADD3.X UR35, UPT, UPT, UR17, URZ, URZ, UP2, !UPT ;  /* 0x000000ff11237290 */ /* 0x000fe400097fe4ff */
[----:B------:R-:W-:Y:S01]  /*22c0*/  UIADD3.X UR37, UPT, UPT, UR31, URZ, URZ, UP3, !UPT ;  /* 0x000000ff1f257290 */ /* 0x000fe20009ffe4ff */
        /* <DEDUP_REMOVED lines=8> */
[----:B------:R3:W-:Y:S01]  /*2350*/  UTCHMMA gdesc[UR10], gdesc[UR12], tmem[UR23], tmem[UR38], idesc[UR39], UPT ;  /* 0x00ff260c0a0075ea */ /* 0x0007e2000b800017 */
[----:B------:R-:W-:Y:S01]  /*2360*/  UMOV UR44, 0x0 ;  /* 0x00000000002c7882 */ /* 0x000fe20000000000 */
[----:B------:R-:W-:Y:S01]  /*2370*/  UMOV UR45, 0x4100010 ;  /* 0x04100010002d7882 */ /* 0x000fe20000000000 */
[----:B------:R3:W-:Y:S01]  /*2380*/  UTCHMMA gdesc[UR16], gdesc[UR30], tmem[UR23], tmem[UR40], idesc[UR41], UPT ;  /* 0x00ff281e100075ea */ /* 0x0007e2000b800017 */
[----:B------:R3:W-:Y:S01]  /*2390*/  UTCHMMA gdesc[UR6], gdesc[UR32], tmem[UR23], tmem[UR42], idesc[UR43], UPT ;  /* 0x00ff2a20060075ea */ /* 0x0007e2000b800017 */
[----:B------:R3:W-:Y:S01]  /*23a0*/  UTCHMMA gdesc[UR34], gdesc[UR36], tmem[UR23], tmem[UR44], idesc[UR45], UPT ;  /* 0x00ff2c24220075ea */ /* 0x0007e2000b800017 */
[----:B------:R-:W-:Y:S01]  /*23b0*/  NOP ;  /* 0x0000000000007918 */ /* 0x000fe20000000000 */
.L_x_64:
[----:B------:R-:W-:Y:S01]  /*23c0*/  ELECT P0, URZ, PT ;  /* 0x0000000000ff782f */ /* 0x000fe20003800000 */
[----:B---3--:R-:W-:-:S03]  /*23d0*/  UIADD3 UR6, UPT, UPT, UR28, 0x10020, URZ ;  /* 0x000100201c067890 */ /* 0x008fc6000fffe0ff */
[----:B------:R-:W-:Y:S01]  /*23e0*/  ISETP.LT.U32.AND P0, PT, R20, 0x20, P0 ;  /* 0x000000201400780c */ /* 0x000fe20000701070 */
[----:B------:R-:W-:-:S12]  /*23f0*/  UMOV UR7, URZ ;  /* 0x000000ff00077c82 */ /* 0x000fd80008000000 */
[----:B------:R-:W-:Y:S01]  /*2400*/  VOTEU.ANY UP0, P0 ;  /* 0x0000000000ff7886 */ /* 0x000fe20000000100 */
[----:B------:R-:W-:-:S04]  /*2410*/  VOTEU.ANY UP1, P0 ;  /* 0x0000000000ff7886 */ /* 0x000fc80000020100 */
[----:B------:R-:W-:Y:S02]  /*2420*/  @UP0 UMOV UR6, UR6 ;  /* 0x0000000600060c82 */ /* 0x000fe40008000000 */
[----:B------:R3:W-:Y:S01]  /*2430*/  @UP1 UTCBAR [UR6], URZ ;  /* 0x000000ff060013e9 */ /* 0x0007e200080000ff */
[----:B------:R-:W-:Y:S06]  /*2440*/  BAR.SYNC.DEFER_BLOCKING 0x0 ;  /* 0x0000000000007b1d */ /* 0x000fec0000010000 */
[----:B------:R-:W4:Y:S02]  /*2450*/  SYNCS.PHASECHK.TRANS64.TRYWAIT P0, [UR28+0x10020], R2 ;  /* 0x01002002ff0075a7 */ /* 0x000f24000800111c */
[----:B---34-:R-:W-:Y:S05]  /*2460*/  @!P0 BRA `(.L_x_65) ;  /* 0x0000000800008947 */ /* 0x018fea0003800000 */
.L_x_81:
[----:B------:R-:W-:Y:S02]  /*2470*/  UIADD3 UR9, UPT, UPT, UR9, 0x1, URZ ;  /* 0x0000000109097890 */ /* 0x000fe4000fffe0ff */
[----:B------:R-:W-:Y:S02]  /*2480*/  UIADD3 UR14, UPT, UPT, UR14, 0x40, URZ ;  /* 0x000000400e0e7890 */ /* 0x000fe4000fffe0ff */
[----:B------:R-:W-:-:S04]  /*2490*/  UISETP.NE.U32.AND UP0, UPT, UR9, 0x4, UPT ;  /* 0x000000040900788c */ /* 0x000fc8000bf05070 */
[----:B------:R-:W-:Y:S02]  /*24a0*/  USEL UR5, URZ, 0x1, UP0 ;  /* 0x00000001ff057887 */ /* 0x000fe40008000000 */
[----:B------:R-:W-:Y:S02]  /*24b0*/  USEL UR9, UR9, URZ, UP0 ;  /* 0x000000ff09097287 */ /* 0x000fe40008000000 */
[----:B--2---:R-:W-:Y:S02]  /*24c0*/  UISETP.GE.AND UP0, UPT, UR14, UR29, UPT ;  /* 0x0000001d0e00728c */ /* 0x004fe4000bf06270 */
[----:B------:R-:W-:-:S07]  /*24d0*/  ULOP3.LUT UR4, UR4, UR5, URZ, 0x3c, !UPT ;  /* 0x0000000504047292 */ /* 0x000fce000f8e3cff */
[----:B------:R-:W-:Y:S05]  /*24e0*/  BRA.U !UP0, `(.L_x_66) ;  /* 0xfffffff908b87547 */ /* 0x000fea000b83ffff */
.L_x_59:
[----:B---34-:R-:W-:Y:S06]  /*24f0*/  BAR.SYNC.DEFER_BLOCKING 0x0 ;  /* 0x0000000000007b1d */ /* 0x018fec0000010000 */
[----:B------:R-:W-:Y:S04]  /*2500*/  BSSY.RECONVERGENT B5, `(.L_x_67) ;  /* 0x0000004000057945 */ /* 0x000fe80003800200 */
[----:B------:R-:W-:Y:S05]  /*2510*/  @P3 BRA `(.L_x_68) ;  /* 0x0000000000083947 */ /* 0x000fea0003800000 */
[----:B------:R-:W2:Y:S02]  /*2520*/  SYNCS.CCTL.IV [UR8+0x10000] ;  /* 0x01000000ff0079b1 */ /* 0x000ea40008000008 */
[----:B--2---:R-:W2:Y:S02]  /*2530*/  SYNCS.CCTL.IV [UR8+0x10020] ;  /* 0x01002000ff0079b1 */ /* 0x004ea40008000008 */
.L_x_68:
[----:B------:R-:W-:Y:S05]  /*2540*/  BSYNC.RECONVERGENT B5 ;  /* 0x0000000000057941 */ /* 0x000fea0003800200 */
.L_x_67:
[----:B--2---:R-:W-:Y:S06]  /*2550*/  BAR.SYNC.DEFER_BLOCKING 0x0 ;  /* 0x0000000000007b1d */ /* 0x004fec0000010000 */
[----:B------:R-:W-:Y:S04]  /*2560*/  BSSY.RECONVERGENT B5, `(.L_x_69) ;  /* 0x0000004000057945 */ /* 0x000fe80003800200 */
[----:B------:R-:W-:Y:S05]  /*2570*/  @P3 BRA `(.L_x_70) ;  /* 0x0000000000083947 */ /* 0x000fea0003800000 */
[----:B------:R-:W2:Y:S02]  /*2580*/  SYNCS.CCTL.IV [UR8+0x10008] ;  /* 0x01000800ff0079b1 */ /* 0x000ea40008000008 */
[----:B--2---:R-:W2:Y:S02]  /*2590*/  SYNCS.CCTL.IV [UR8+0x10028] ;  /* 0x01002800ff0079b1 */ /* 0x004ea40008000008 */
.L_x_70:
[----:B------:R-:W-:Y:S05]  /*25a0*/  BSYNC.RECONVERGENT B5 ;  /* 0x0000000000057941 */ /* 0x000fea0003800200 */
.L_x_69:
[----:B--2---:R-:W-:Y:S06]  /*25b0*/  BAR.SYNC.DEFER_BLOCKING 0x0 ;  /* 0x0000000000007b1d */ /* 0x004fec0000010000 */
[----:B------:R-:W-:Y:S04]  /*25c0*/  BSSY.RECONVERGENT B5, `(.L_x_71) ;  /* 0x0000004000057945 */ /* 0x000fe80003800200 */
[----:B------:R-:W-:Y:S05]  /*25d0*/  @P3 BRA `(.L_x_72) ;  /* 0x0000000000083947 */ /* 0x000fea0003800000 */
[----:B------:R-:W2:Y:S02]  /*25e0*/  SYNCS.CCTL.IV [UR8+0x10010] ;  /* 0x01001000ff0079b1 */ /* 0x000ea40008000008 */
[----:B--2---:R-:W2:Y:S02]  /*25f0*/  SYNCS.CCTL.IV [UR8+0x10030] ;  /* 0x01003000ff0079b1 */ /* 0x004ea40008000008 */
.L_x_72:
[----:B------:R-:W-:Y:S05]  /*2600*/  BSYNC.RECONVERGENT B5 ;  /* 0x0000000000057941 */ /* 0x000fea0003800200 */
.L_x_71:
[----:B--2---:R-:W-:Y:S06]  /*2610*/  BAR.SYNC.DEFER_BLOCKING 0x0 ;  /* 0x0000000000007b1d */ /* 0x004fec0000010000 */
[----:B------:R-:W-:Y:S04]  /*2620*/  BSSY.RECONVERGENT B5, `(.L_x_73) ;  /* 0x0000004000057945 */ /* 0x000fe80003800200 */
[----:B------:R-:W-:Y:S05]  /*2630*/  @P3 BRA `(.L_x_74) ;  /* 0x0000000000083947 */ /* 0x000fea0003800000 */
[----:B------:R-:W2:Y:S02]  /*2640*/  SYNCS.CCTL.IV [UR8+0x10018] ;  /* 0x01001800ff0079b1 */ /* 0x000ea40008000008 */
[----:B--2---:R-:W2:Y:S02]  /*2650*/  SYNCS.CCTL.IV [UR8+0x10038] ;  /* 0x01003800ff0079b1 */ /* 0x004ea40008000008 */
.L_x_74:
[----:B------:R-:W-:Y:S05]  /*2660*/  BSYNC.RECONVERGENT B5 ;  /* 0x0000000000057941 */ /* 0x000fea0003800200 */
.L_x_73:
[----:B------:R-:W-:Y:S01]  /*2670*/  USHF.L.U32 UR4, UR22, 0x15, URZ ;  /* 0x0000001516047899 */ /* 0x000fe200080006ff */
[C---:B------:R-:W-:Y:S01]  /*2680*/  IMAD.SHL.U32 R2, R0.reuse, 0x40, RZ ;  /* 0x0000004000027824 */ /* 0x040fe200078e00ff */
[----:B------:R-:W-:Y:S01]  /*2690*/  USHF.L.U32 UR22, UR22, 0x3, URZ ;  /* 0x0000000316167899 */ /* 0x000fe200080006ff */
[C---:B------:R-:W-:Y:S01]  /*26a0*/  IMAD.SHL.U32 R21, R0.reuse, 0x2, RZ ;  /* 0x0000000200157824 */ /* 0x040fe200078e00ff */
[----:B------:R-:W-:Y:S01]  /*26b0*/  ULOP3.LUT UR4, UR4, 0x600000, URZ, 0xc0, !UPT ;  /* 0x0060000004047892 */ /* 0x000fe2000f8ec0ff */
[C---:B------:R-:W-:Y:S01]  /*26c0*/  IMAD.SHL.U32 R3, R0.reuse, 0x10, RZ ;  /* 0x0000001000037824 */ /* 0x040fe200078e00ff */
[----:B------:R-:W-:Y:S01]  /*26d0*/  ULOP3.LUT UR22, UR22, 0x20, URZ, 0xc0, !UPT ;  /* 0x0000002016167892 */ /* 0x000fe2000f8ec0ff */
[----:B------:R-:W-:Y:S01]  /*26e0*/  SHF.R.U32.HI R22, RZ, 0x1, R0 ;  /* 0x00000001ff167819 */ /* 0x000fe20000011600 */
[----:B------:R-:W-:Y:S01]  /*26f0*/  IMAD.SHL.U32 R0, R0, 0x80, RZ ;  /* 0x0000008000007824 */ /* 0x000fe200078e00ff */
[----:B------:R-:W-:Y:S01]  /*2700*/  LOP3.LUT R2, R2, 0x1800, RZ, 0xc0, !PT ;  /* 0x0000180002027812 */ /* 0x000fe200078ec0ff */
[----:B------:R-:W-:Y:S01]  /*2710*/  UIADD3 UR4, UPT, UPT, UR22, UR4, UR23 ;  /* 0x0000000416047290 */ /* 0x000fe2000fffe017 */
[----:B------:R-:W-:-:S02]  /*2720*/  LOP3.LUT R21, R21, 0x20, RZ, 0xc0, !PT ;  /* 0x0000002015157812 */ /* 0x000fc400078ec0ff */
[----:B------:R-:W-:Y:S02]  /*2730*/  ELECT P0, URZ, PT ;  /* 0x0000000000ff782f */ /* 0x000fe40003800000 */
[----:B------:R-:W-:Y:S01]  /*2740*/  LOP3.LUT R2, R2, 0x70, R3, 0xf8, !PT ;  /* 0x0000007002027812 */ /* 0x000fe200078ef803 */
[----:B------:R-:W-:Y:S01]  /*2750*/  UMOV UR9, UR19 ;  /* 0x0000001300097c82 */ /* 0x000fe20008000000 */
[----:B------:R-:W-:Y:S01]  /*2760*/  LOP3.LUT R21, R21, 0x40, R22, 0xf8, !PT ;  /* 0x0000004015157812 */ /* 0x000fe200078ef816 */
[----:B------:R-:W-:Y:S01]  /*2770*/  UMOV UR10, UR15 ;  /* 0x0000000f000a7c82 */ /* 0x000fe20008000000 */
[----:B------:R-:W-:Y:S01]  /*2780*/  ISETP.LT.U32.AND P0, PT, R20, 0x20, P0 ;  /* 0x000000201400780c */ /* 0x000fe20000701070 */
[----:B-----5:R-:W-:Y:S01]  /*2790*/  LDTM.16dp32bit_t0_t15.x16 R4, tmem[UR4] ;  /* 0x00000004000479ee */ /* 0x020fe20008a00000 */
[----:B------:R-:W3:Y:S01]  /*27a0*/  LDTM.16dp32bit_t16_t31.x16 R4, tmem[UR4+0x10] ;  /* 0x00001004000479ee */ /* 0x000ee20008a20000 */
[----:B------:R-:W-:Y:S01]  /*27b0*/  LOP3.LUT R21, R2, R21, RZ, 0x3c, !PT ;  /* 0x0000001502157212 */ /* 0x000fe200078e3cff */
[----:B------:R-:W-:-:S03]  /*27c0*/  NOP ;  /* 0x0000000000007918 */ /* 0x000fc60000000000 */
[----:B------:R-:W-:-:S04]  /*27d0*/  LOP3.LUT R0, R21, 0x780, R0, 0xf8, !PT ;  /* 0x0000078015007812 */ /* 0x000fc800078ef800 */
[----:B------:R-:W-:Y:S02]  /*27e0*/  LOP3.LUT R2, R0, 0x10, RZ, 0x3c, !PT ;  /* 0x0000001000027812 */ /* 0x000fe400078e3cff */
[----:B---3--:R-:W-:Y:S01]  /*27f0*/  VOTEU.ANY UP1, P0 ;  /* 0x0000000000ff7886 */ /* 0x008fe20000020100 */
[----:B------:R-:W-:Y:S01]  /*2800*/  VOTEU.ANY UP0, P0 ;  /* 0x0000000000ff7886 */ /* 0x000fe20000000100 */
[----:B------:R-:W-:Y:S02]  /*2810*/  F2FP.F16.F32.PACK_AB R4, R5, R4 ;  /* 0x000000040504723e */ /* 0x000fe400000000ff */
[----:B------:R-:W-:Y:S02]  /*2820*/  F2FP.F16.F32.PACK_AB R5, R7, R6 ;  /* 0x000000060705723e */ /* 0x000fe400000000ff */
[----:B------:R-:W-:Y:S02]  /*2830*/  F2FP.F16.F32.PACK_AB R12, R13, R12 ;  /* 0x0000000c0d0c723e */ /* 0x000fe400000000ff */
[----:B------:R-:W-:-:S02]  /*2840*/  F2FP.F16.F32.PACK_AB R6, R9, R8 ;  /* 0x000000080906723e */ /* 0x000fc400000000ff */
[----:B------:R-:W-:Y:S02]  /*2850*/  F2FP.F16.F32.PACK_AB R7, R11, R10 ;  /* 0x0000000a0b07723e */ /* 0x000fe400000000ff */
[----:B------:R-:W-:Y:S02]  /*2860*/  F2FP.F16.F32.PACK_AB R13, R15, R14 ;  /* 0x0000000e0f0d723e */ /* 0x000fe400000000ff */
[----:B------:R-:W-:Y:S01]  /*2870*/  F2FP.F16.F32.PACK_AB R14, R17, R16 ;  /* 0x00000010110e723e */ /* 0x000fe200000000ff */
[----:B--2---:R2:W-:Y:S01]  /*2880*/  STS.128 [R0+UR8], R4 ;  /* 0x0000000400007988 */ /* 0x0045e20008000c08 */
[----:B------:R-:W-:-:S05]  /*2890*/  F2FP.F16.F32.PACK_AB R15, R19, R18 ;  /* 0x00000012130f723e */ /* 0x000fca00000000ff */
[----:B------:R2:W-:Y:S01]  /*28a0*/  STS.128 [R2+UR8], R12 ;  /* 0x0000000c02007988 */ /* 0x0005e20008000c08 */
[----:B------:R3:W-:Y:S06]  /*28b0*/  MEMBAR.ALL.CTA ;  /* 0x0000000000007992 */ /* 0x0007ec0000008000 */
[----:B---3--:R-:W3:Y:S02]  /*28c0*/  FENCE.VIEW.ASYNC.S ;  /* 0x00000000000073c6 */ /* 0x008ee40000000000 */
[----:B---3--:R-:W-:Y:S06]  /*28d0*/  BAR.SYNC.DEFER_BLOCKING 0x0 ;  /* 0x0000000000007b1d */ /* 0x008fec0000010000 */
[----:B------:R2:W-:Y:S01]  /*28e0*/  @UP1 UTMASTG.2D [UR8], [UR20] ;  /* 0x00000008140013b5 */ /* 0x0005e20008008000 */
[----:B------:R0:W-:Y:S01]  /*28f0*/  UTMACMDFLUSH ;  /* 0x00000000000079b7 */ /* 0x0001e20000000000 */
[----:B------:R-:W-:-:S04]  /*2900*/  DEPBAR.LE SB0, 0x0 ;  /* 0x000080000000791a */ /* 0x000fc80000000000 */
[----:B------:R-:W-:Y:S08]  /*2910*/  BAR.SYNC.DEFER_BLOCKING 0x0 ;  /* 0x0000000000007b1d */ /* 0x000ff00000010000 */
[----:B------:R-:W-:Y:S06]  /*2920*/  BAR.SYNC.DEFER_BLOCKING 0x0 ;  /* 0x0000000000007b1d */ /* 0x000fec0000010000 */
[----:B--2---:R-:W-:Y:S05]  /*2930*/  @P2 BRA `(.L_x_75) ;  /* 0x0000000000a02947 */ /* 0x004fea0003800000 */
[----:B------:R-:W2:Y:S01]  /*2940*/  S2UR UR5, SR_CgaCtaId ;  /* 0x00000000000579c3 */ /* 0x000ea20000008800 */
[----:B------:R-:W-:Y:S01]  /*2950*/  NOP ;  /* 0x0000000000007918 */ /* 0x000fe20000000000 */
[----:B------:R-:W-:Y:S01]  /*2960*/  UMOV UR4, 0x50 ;  /* 0x0000005000047882 */ /* 0x000fe20000000000 */
[----:B------:R-:W-:Y:S02]  /*2970*/  IMAD.U32 R0, RZ, RZ, UR23 ;  /* 0x00000017ff007e24 */ /* 0x000fe4000f8e00ff */
[----:B------:R-:W-:Y:S02]  /*2980*/  IMAD.MOV.U32 R3, RZ, RZ, 0x3 ;  /* 0x00000003ff037424 */ /* 0x000fe400078e00ff */
[----:B------:R-:W-:Y:S01]  /*2990*/  IMAD.MOV.U32 R7, RZ, RZ, 0x1 ;  /* 0x00000001ff077424 */ /* 0x000fe200078e00ff */
[----:B------:R-:W-:-:S04]  /*29a0*/  LOP3.LUT R0, R0, 0xffff, RZ, 0xc0, !PT ;  /* 0x0000ffff00007812 */ /* 0x000fc800078ec0ff */
[----:B------:R-:W-:-:S05]  /*29b0*/  SHF.R.U32.HI R0, RZ, 0x5, R0 ;  /* 0x00000005ff007819 */ /* 0x000fca0000011600 */
[----:B------:R-:W-:Y:S01]  /*29c0*/  VIADD R2, R0, 0x10 ;  /* 0x0000001000027836 */ /* 0x000fe20000000000 */
[----:B------:R-:W-:Y:S01]  /*29d0*/  SHF.L.U32 R0, R3, R0, RZ ;  /* 0x0000000003007219 */ /* 0x000fe200000006ff */
[----:B--2---:R-:W-:-:S03]  /*29e0*/  ULEA UR6, UR5, UR4, 0x18 ;  /* 0x0000000405067291 */ /* 0x004fc6000f8ec0ff */
[----:B------:R-:W-:-:S04]  /*29f0*/  SHF.L.U32 R3, R7, R2, RZ ;  /* 0x0000000207037219 */ /* 0x000fc800000006ff */
[----:B------:R-:W-:Y:S02]  /*2a00*/  LOP3.LUT R0, R3, R0, RZ, 0xfc, !PT ;  /* 0x0000000003007212 */ /* 0x000fe400078efcff */
[----:B------:R-:W2:Y:S02]  /*2a10*/  LDS R5, [UR6] ;  /* 0x00000006ff057984 */ /* 0x000ea40008000800 */
[C---:B------:R-:W-:Y:S02]  /*2a20*/  LOP3.LUT R2, R0.reuse, 0xffff, RZ, 0xc0, !PT ;  /* 0x0000ffff00027812 */ /* 0x040fe400078ec0ff */
[----:B--2---:R-:W-:-:S04]  /*2a30*/  LOP3.LUT R3, R0, 0xffff, R5, 0x80, !PT ;  /* 0x0000ffff00037812 */ /* 0x004fc800078e8005 */
[----:B------:R-:W-:-:S13]  /*2a40*/  ISETP.NE.AND P0, PT, R3, R2, PT ;  /* 0x000000020300720c */ /* 0x000fda0003f05270 */
[----:B------:R-:W-:Y:S05]  /*2a50*/  @P0 BRA `(.L_x_76) ;  /* 0x0000000000500947 */ /* 0x000fea0003800000 */
[----:B------:R-:W-:Y:S02]  /*2a60*/  SHF.R.U32.HI R5, RZ, 0x10, R5 ;  /* 0x00000010ff057819 */ /* 0x000fe40000011605 */
[----:B------:R-:W-:-:S04]  /*2a70*/  SHF.R.U32.HI R2, RZ, 0x10, R0 ;  /* 0x00000010ff027819 */ /* 0x000fc80000011600 */
[----:B------:R-:W-:-:S04]  /*2a80*/  LOP3.LUT R5, R5, R2, RZ, 0xc0, !PT ;  /* 0x0000000205057212 */ /* 0x000fc800078ec0ff */
[----:B------:R-:W-:-:S13]  /*2a90*/  ISETP.NE.AND P0, PT, R5, R2, PT ;  /* 0x000000020500720c */ /* 0x000fda0003f05270 */
[----:B------:R-:W-:Y:S05]  /*2aa0*/  @P0 BRA `(.L_x_77) ;  /* 0x0000000000300947 */ /* 0x000fea0003800000 */
[----:B------:R-:W-:Y:S01]  /*2ab0*/  R2UR UR4, R0 ;  /* 0x00000000000472ca */ /* 0x000fe200000e0000 */
[----:B------:R-:W-:Y:S01]  /*2ac0*/  VOTEU.ANY UR5, UPT, PT ;  /* 0x0000000000057886 */ /* 0x000fe200038e0100 */
[----:B------:R-:W2:Y:S01]  /*2ad0*/  S2R R0, SR_LANEID ;  /* 0x0000000000007919 */ /* 0x000ea20000000000 */
[----:B------:R-:W-:-:S10]  /*2ae0*/  UFLO.U32 UR5, UR5 ;  /* 0x00000005000572bd */ /* 0x000fd400080e0000 */
[----:B------:R-:W-:-:S06]  /*2af0*/  ULOP3.LUT UR4, URZ, UR4, URZ, 0x33, !UPT ;  /* 0x00000004ff047292 */ /* 0x000fcc000f8e33ff */
[----:B------:R-:W-:-:S04]  /*2b00*/  IMAD.U32 R2, RZ, RZ, UR4 ;  /* 0x00000004ff027e24 */ /* 0x000fc8000f8e00ff */
[----:B------:R-:W3:Y:S02]  /*2b10*/  REDUX UR7, R2 ;  /* 0x00000000020773c4 */ /* 0x000ee40000000000 */
[----:B------:R4:W-:Y:S01]  /*2b20*/  UTCATOMSWS.AND URZ, UR4 ;  /* 0x0000000400ff79e3 */ /* 0x0009e20008000000 */
[----:B--2---:R-:W-:Y:S01]  /*2b30*/  ISETP.EQ.U32.AND P0, PT, R0, UR5, PT ;  /* 0x0000000500007c0c */ /* 0x004fe2000bf02070 */
[----:B---3--:R-:W-:-:S12]  /*2b40*/  IMAD.U32 R0, RZ, RZ, UR7 ;  /* 0x00000007ff007e24 */ /* 0x008fd8000f8e00ff */
[----:B------:R4:W-:Y:S01]  /*2b50*/  @P0 ATOMS.AND RZ, [UR6], R0 ;  /* 0x00000000ffff098c */ /* 0x0009e2000a800006 */
[----:B------:R-:W-:Y:S05]  /*2b60*/  BRA `(.L_x_75) ;  /* 0x0000000000147947 */ /* 0x000fea0003800000 */
.L_x_77:
[----:B------:R-:W-:-:S07]  /*2b70*/  MOV R2, 0x2b90 ;  /* 0x00002b9000027802 */ /* 0x000fce0000000f00 */
[----:B-1----:R-:W-:Y:S05]  /*2b80*/  CALL.REL.NOINC `($__internal_0_$__cuda_sm10x_tcgen05_guardrail_trap_col_being_dealloced_not_returned_by_alloc) ;  /* 0x0000000000447944 */ /* 0x002fea0003c00000 */
[----:B------:R-:W-:Y:S05]  /*2b90*/  BRA `(.L_x_75) ;  /* 0x0000000000087947 */ /* 0x000fea0003800000 */
.L_x_76:
[----:B------:R-:W-:-:S07]  /*2ba0*/  MOV R2, 0x2bc0 ;  /* 0x00002bc000027802 */ /* 0x000fce0000000f00 */
[----:B-1----:R-:W-:Y:S05]  /*2bb0*/  CALL.REL.NOINC `($__internal_2_$__cuda_sm10x_tcgen05_guardrail_trap_unallocated_columns_being_dealloced) ;  /* 0x0000000000507944 */ /* 0x002fea0003c00000 */
.L_x_75:
[----:B------:R-:W-:Y:S01]  /*2bc0*/  NOP ;  /* 0x0000000000007918 */ /* 0x000fe20000000000 */
[----:B----4-:R-:W-:Y:S05]  /*2bd0*/  EXIT ;  /* 0x000000000000794d */ /* 0x010fea0003800000 */
.L_x_60:
[----:B------:R-:W2:Y:S02]  /*2be0*/  SYNCS.PHASECHK.TRANS64.TRYWAIT P0, [UR8+0x10000], RZ ;  /* 0x010000ffff0075a7 */ /* 0x000ea40008001108 */
[----:B--2---:R-:W-:Y:S05]  /*2bf0*/  @!P0 BRA `(.L_x_60) ;  /* 0xfffffffc00f88947 */ /* 0x004fea000383ffff */
[----:B------:R-:W-:Y:S05]  /*2c00*/  BRA `(.L_x_78) ;  /* 0xfffffff000347947 */ /* 0x000fea000383ffff */
.L_x_62:
[----:B------:R-:W2:Y:S02]  /*2c10*/  SYNCS.PHASECHK.TRANS64.TRYWAIT P1, [UR8+0x10020], RZ ;  /* 0x010020ffff0075a7 */ /* 0x000ea40008021108 */
[----:B--2---:R-:W-:Y:S05]  /*2c20*/  @!P1 BRA `(.L_x_62) ;  /* 0xfffffffc00f89947 */ /* 0x004fea000383ffff */
[----:B------:R-:W-:Y:S05]  /*2c30*/  BRA `(.L_x_79) ;  /* 0xfffffff000d07947 */ /* 0x000fea000383ffff */
.L_x_63:
[----:B------:R-:W3:Y:S02]  /*2c40*/  SYNCS.PHASECHK.TRANS64.TRYWAIT P0, [UR28+0x10000], R2 ;  /* 0x01000002ff0075a7 */ /* 0x000ee4000800111c */
[----:B---3--:R-:W-:Y:S05]  /*2c50*/  @!P0 BRA `(.L_x_63) ;  /* 0xfffffffc00f88947 */ /* 0x008fea000383ffff */
[----:B------:R-:W-:Y:S05]  /*2c60*/  BRA `(.L_x_80) ;  /* 0xfffffff4004c7947 */ /* 0x000fea000383ffff */
.L_x_65:
[----:B------:R-:W3:Y:S02]  /*2c70*/  SYNCS.PHASECHK.TRANS64.TRYWAIT P0, [UR28+0x10020], R2 ;  /* 0x01002002ff0075a7 */ /* 0x000ee4000800111c */
[----:B---3--:R-:W-:Y:S05]  /*2c80*/  @!P0 BRA `(.L_x_65) ;  /* 0xfffffffc00f88947 */ /* 0x008fea000383ffff */
[----:B------:R-:W-:Y:S05]  /*2c90*/  BRA `(.L_x_81) ;  /* 0xfffffff400f47947 */ /* 0x000fea000383ffff */
        .weak           $__internal_0_$__cuda_sm10x_tcgen05_guardrail_trap_col_being_dealloced_not_returned_by_alloc
        .type           $__internal_0_$__cuda_sm10x_tcgen05_guardrail_trap_col_being_dealloced_not_returned_by_alloc,@function
        .size           $__internal_0_$__cuda_sm10x_tcgen05_guardrail_trap_col_being_dealloced_not_returned_by_alloc,($__internal_1_$__cuda_sm10x_tcgen05_guardrail_trap_phase_invalid_during_alloc - $__internal_0_$__cuda_sm10x_tcgen05_guardrail_trap_col_being_dealloced_not_returned_by_alloc)
$__internal_0_$__cuda_sm10x_tcgen05_guardrail_trap_col_being_dealloced_not_returned_by_alloc:
[----:B------:R-:W-:Y:S05]  /*2ca0*/  BPT.TRAP 0x1 ;  /* 0x000000040000795c */ /* 0x000fea0000300000 */
[----:B------:R-:W-:-:S04]  /*2cb0*/  IMAD.MOV.U32 R3, RZ, RZ, 0x0 ;  /* 0x00000000ff037424 */ /* 0x000fc800078e00ff */
[----:B------:R-:W-:Y:S05]  /*2cc0*/  RET.REL.NODEC R2 `(gluon_tcgen05) ;  /* 0xffffffd002cc7950 */ /* 0x000fea0003c3ffff */
        .weak           $__internal_1_$__cuda_sm10x_tcgen05_guardrail_trap_phase_invalid_during_alloc
        .type           $__internal_1_$__cuda_sm10x_tcgen05_guardrail_trap_phase_invalid_during_alloc,@function
        .size           $__internal_1_$__cuda_sm10x_tcgen05_guardrail_trap_phase_invalid_during_alloc,($__internal_2_$__cuda_sm10x_tcgen05_guardrail_trap_unallocated_columns_being_dealloced - $__internal_1_$__cuda_sm10x_tcgen05_guardrail_trap_phase_invalid_during_alloc)
$__internal_1_$__cuda_sm10x_tcgen05_guardrail_trap_phase_invalid_during_alloc:
[----:B------:R-:W-:Y:S05]  /*2cd0*/  BPT.TRAP 0x1 ;  /* 0x000000040000795c */ /* 0x000fea0000300000 */
[----:B------:R-:W-:-:S04]  /*2ce0*/  IMAD.MOV.U32 R3, RZ, RZ, 0x0 ;  /* 0x00000000ff037424 */ /* 0x000fc800078e00ff */
[----:B------:R-:W-:Y:S05]  /*2cf0*/  RET.REL.NODEC R2 `(gluon_tcgen05) ;  /* 0xffffffd002c07950 */ /* 0x000fea0003c3ffff */
        .weak           $__internal_2_$__cuda_sm10x_tcgen05_guardrail_trap_unallocated_columns_being_dealloced
        .type           $__internal_2_$__cuda_sm10x_tcgen05_guardrail_trap_unallocated_columns_being_dealloced,@function
        .size           $__internal_2_$__cuda_sm10x_tcgen05_guardrail_trap_unallocated_columns_being_dealloced,(.L_x_85 - $__internal_2_$__cuda_sm10x_tcgen05_guardrail_trap_unallocated_columns_being_dealloced)
$__internal_2_$__cuda_sm10x_tcgen05_guardrail_trap_unallocated_columns_being_dealloced:
[----:B------:R-:W-:Y:S05]  /*2d00*/  BPT.TRAP 0x1 ;  /* 0x000000040000795c */ /* 0x000fea0000300000 */
[----:B------:R-:W-:-:S04]  /*2d10*/  IMAD.MOV.U32 R3, RZ, RZ, 0x0 ;  /* 0x00000000ff037424 */ /* 0x000fc800078e00ff */
[----:B------:R-:W-:Y:S05]  /*2d20*/  RET.REL.NODEC R2 `(gluon_tcgen05) ;  /* 0xffffffd002b47950 */ /* 0x000fea0003c3ffff */
.L_x_82:
[----:B------:R-:W-:-:S00]  /*2d30*/  BRA `(.L_x_82) ;  /* 0xfffffffc00fc7947 */ /* 0x000fc0000383ffff */
[----:B------:R-:W-:-:S00]  /*2d40*/  NOP ;  /* 0x0000000000007918 */ /* 0x000fc00000000000 */
        /* <DEDUP_REMOVED lines=11> */
.L_x_85:


//--------------------- .nv.shared.gluon_tcgen05  --------------------------
	.section	.nv.shared.gluon_tcgen05,"aw",@nobits
	.sectionflags	@""
	.align	16
	.zero		1024


//--------------------- .nv.shared.reserved.0     --------------------------
	.section	.nv.shared.reserved.0,"aw",@nobits
	.align	8
	.weak		__nv_reservedSMEM_offset_0_alias
	.size		__nv_reservedSMEM_offset_0_alias, 0, 64
	.other		__nv_reservedSMEM_offset_0_alias,@"STO_CUDA_RESERVED_SHARED STV_DEFAULT"
__nv_reservedSMEM_offset_0_alias:
	.zero		0
.nv.shared.reserved.0:
	.zero		64
	.weak		__nv_reservedSMEM_allocation_phase
	.type		__nv_reservedSMEM_allocation_phase,@object
	.size		__nv_reservedSMEM_allocation_phase,(.L_0 - __nv_reservedSMEM_allocation_phase)
__nv_reservedSMEM_allocation_phase:
	.zero		1
.L_0:
	.zero		7
	.weak		__nv_reservedSMEM_devtool_atexit_pc
	.type		__nv_reservedSMEM_devtool_atexit_pc,@object
	.size		__nv_reservedSMEM_devtool_atexit_pc,(__nv_reservedSMEM_allocation_mask - __nv_reservedSMEM_devtool_atexit_pc)
__nv_reservedSMEM_devtool_atexit_pc:
	.zero		8
	.weak		__nv_reservedSMEM_allocation_mask
	.type		__nv_reservedSMEM_allocation_mask,@object
	.size		__nv_reservedSMEM_allocation_mask,(.L_2 - __nv_reservedSMEM_allocation_mask)
__nv_reservedSMEM_allocation_mask:
	.zero		4
.L_2:


//--------------------- .nv.constant0.gluon_tcgen05 --------------------------
	.section	.nv.constant0.gluon_tcgen05,"a",@progbits
	.sectionflags	@""
	.align	4
.nv.constant0.gluon_tcgen05:
	.zero		976


//--------------------- SYMBOLS --------------------------

	.type		.nv.reservedSmem.offset0,@object
	.size		.nv.reservedSmem.offset0,0x4
	.type		.nv.reservedSmem.cap,@object
	.size		.nv.reservedSmem.cap,0x4
